	.target	sm_90a

	.elftype	@"ET_EXEC"


//--------------------- .note.nv.tkinfo           --------------------------
	.section	.note.nv.tkinfo,"",@"SHT_NOTE"
	.sectionflags	@"SHF_NOTE_NV_TKINFO"
	.tkinfo
        /*0018*/ 	.word	0x00000002
        /*0030*/ 	.string	""
        /*0030*/ 	.string	"ptxas"
        /*0030*/ 	.string	"Cuda compilation tools, release 13.0, V13.0.88"
        /*0030*/ 	.string	"Build cuda_13.0.r13.0/compiler.36424714_0"
        /*0030*/ 	.string	"-arch sm_90a -m 64 "



//--------------------- .note.nv.cuinfo           --------------------------
	.section	.note.nv.cuinfo,"",@"SHT_NOTE"
	.sectionflags	@"SHF_NOTE_NV_CUINFO"
        /*0018*/ 	.short	0x0002
        /*001a*/ 	.short	0x005a
        /*001c*/ 	.short	0x0082
	.zero		2


//--------------------- .nv.info                  --------------------------
	.section	.nv.info,"",@"SHT_CUDA_INFO"
	.align	4


	//----- nvinfo : EIATTR_REGCOUNT
	.align		4
        /*0000*/ 	.byte	0x04, 0x2f
        /*0002*/ 	.short	(.L_15 - .L_14)
	.align		4
.L_14:
        /*0004*/ 	.word	index@(_ZN7cutlass13device_kernelINS_4gemm6kernel13GemmUniversalIN4cute5tupleIJiiiiEEENS1_10collective13CollectiveMmaINS1_34MainloopSm90TmaGmmaWarpSpecializedILi5ENS5_IJNS4_1CILi1EEESB_SB_EEENS1_35KernelTmaWarpSpecializedCooperativeEEENS5_IJNSA_ILi128EEENSA_ILi256EEESF_EEENS_6half_tENS5_IJlSB_lEEESI_SJ_NS4_8TiledMMAINS4_8MMA_AtomIJNS4_4SM904GMMA26MMA_64x256x16_F32F16F16_SSILNSN_5MajorE0ELSP_0ELNSN_7ScaleInE1ELSQ_1EEEEEENS4_6LayoutINS5_IJNSA_ILi2EEESB_SB_EEENS5_IJSB_NSA_ILi0EEESW_EEEEENS5_IJNS4_10UnderscoreESZ_SZ_EEEEENS4_13SM90_TMA_LOADENS4_14ComposedLayoutINS4_7SwizzleILi3ELi4ELi3EEENS4_18smem_ptr_flag_bitsILi16EEENST_INS5_IJNSA_ILi8EEENSA_ILi64EEEEEENS5_IJS19_SB_EEEEEEEvNS4_8identityES12_S1D_vS1E_EENS_8epilogue10collective6detail29Sm90TmaWarpSpecializedAdapterINS1H_15DefaultEpilogueISI_SJ_SJ_NS1G_6thread17LinearCombinationISI_Li1EffLNS1L_9ScaleType4KindE0ELNS_15FloatRoundStyleE2ESI_EENS1_15EpilogueDefaultEEEEEvvEEEEvNT_6ParamsE)
        /*0008*/ 	.word	0x000000a8


	//----- nvinfo : EIATTR_FRAME_SIZE
	.align		4
.L_15:
        /*000c*/ 	.byte	0x04, 0x11
        /*000e*/ 	.short	(.L_17 - .L_16)
	.align		4
.L_16:
        /*0010*/ 	.word	index@(_ZN7cutlass13device_kernelINS_4gemm6kernel13GemmUniversalIN4cute5tupleIJiiiiEEENS1_10collective13CollectiveMmaINS1_34MainloopSm90TmaGmmaWarpSpecializedILi5ENS5_IJNS4_1CILi1EEESB_SB_EEENS1_35KernelTmaWarpSpecializedCooperativeEEENS5_IJNSA_ILi128EEENSA_ILi256EEESF_EEENS_6half_tENS5_IJlSB_lEEESI_SJ_NS4_8TiledMMAINS4_8MMA_AtomIJNS4_4SM904GMMA26MMA_64x256x16_F32F16F16_SSILNSN_5MajorE0ELSP_0ELNSN_7ScaleInE1ELSQ_1EEEEEENS4_6LayoutINS5_IJNSA_ILi2EEESB_SB_EEENS5_IJSB_NSA_ILi0EEESW_EEEEENS5_IJNS4_10UnderscoreESZ_SZ_EEEEENS4_13SM90_TMA_LOADENS4_14ComposedLayoutINS4_7SwizzleILi3ELi4ELi3EEENS4_18smem_ptr_flag_bitsILi16EEENST_INS5_IJNSA_ILi8EEENSA_ILi64EEEEEENS5_IJS19_SB_EEEEEEEvNS4_8identityES12_S1D_vS1E_EENS_8epilogue10collective6detail29Sm90TmaWarpSpecializedAdapterINS1H_15DefaultEpilogueISI_SJ_SJ_NS1G_6thread17LinearCombinationISI_Li1EffLNS1L_9ScaleType4KindE0ELNS_15FloatRoundStyleE2ESI_EENS1_15EpilogueDefaultEEEEEvvEEEEvNT_6ParamsE)
        /*0014*/ 	.word	0x00000000


	//----- nvinfo : EIATTR_MIN_STACK_SIZE
	.align		4
.L_17:
        /*0018*/ 	.byte	0x04, 0x12
        /*001a*/ 	.short	(.L_19 - .L_18)
	.align		4
.L_18:
        /*001c*/ 	.word	index@(_ZN7cutlass13device_kernelINS_4gemm6kernel13GemmUniversalIN4cute5tupleIJiiiiEEENS1_10collective13CollectiveMmaINS1_34MainloopSm90TmaGmmaWarpSpecializedILi5ENS5_IJNS4_1CILi1EEESB_SB_EEENS1_35KernelTmaWarpSpecializedCooperativeEEENS5_IJNSA_ILi128EEENSA_ILi256EEESF_EEENS_6half_tENS5_IJlSB_lEEESI_SJ_NS4_8TiledMMAINS4_8MMA_AtomIJNS4_4SM904GMMA26MMA_64x256x16_F32F16F16_SSILNSN_5MajorE0ELSP_0ELNSN_7ScaleInE1ELSQ_1EEEEEENS4_6LayoutINS5_IJNSA_ILi2EEESB_SB_EEENS5_IJSB_NSA_ILi0EEESW_EEEEENS5_IJNS4_10UnderscoreESZ_SZ_EEEEENS4_13SM90_TMA_LOADENS4_14ComposedLayoutINS4_7SwizzleILi3ELi4ELi3EEENS4_18smem_ptr_flag_bitsILi16EEENST_INS5_IJNSA_ILi8EEENSA_ILi64EEEEEENS5_IJS19_SB_EEEEEEEvNS4_8identityES12_S1D_vS1E_EENS_8epilogue10collective6detail29Sm90TmaWarpSpecializedAdapterINS1H_15DefaultEpilogueISI_SJ_SJ_NS1G_6thread17LinearCombinationISI_Li1EffLNS1L_9ScaleType4KindE0ELNS_15FloatRoundStyleE2ESI_EENS1_15EpilogueDefaultEEEEEvvEEEEvNT_6ParamsE)
        /*0020*/ 	.word	0x00000000
.L_19:


//--------------------- .nv.compat                --------------------------
	.section	.nv.compat,"",@"SHT_CUDA_COMPAT_INFO"
	.align	4
        /*0000*/ 	.byte	0x02, 0x09, 0x01, 0x00, 0x02, 0x02, 0x04, 0x00, 0x02, 0x05, 0x05, 0x00, 0x03, 0x07, 0x01, 0x01
        /*0010*/ 	.byte	0x02, 0x03, 0x01, 0x00, 0x02, 0x06, 0x01, 0x00, 0x04, 0x0b, 0x08, 0x00, 0x00, 0x00, 0x00, 0x00
        /*0020*/ 	.byte	0x00, 0x00, 0x00, 0x00


//--------------------- .nv.info._ZN7cutlass13device_kernelINS_4gemm6kernel13GemmUniversalIN4cute5tupleIJiiiiEEENS1_10collective13CollectiveMmaINS1_34MainloopSm90TmaGmmaWarpSpecializedILi5ENS5_IJNS4_1CILi1EEESB_SB_EEENS1_35KernelTmaWarpSpecializedCooperativeEEENS5_IJNSA_ILi128EEENSA_ILi256EEESF_EEENS_6half_tENS5_IJlSB_lEEESI_SJ_NS4_8TiledMMAINS4_8MMA_AtomIJNS4_4SM904GMMA26MMA_64x256x16_F32F16F16_SSILNSN_5MajorE0ELSP_0ELNSN_7ScaleInE1ELSQ_1EEEEEENS4_6LayoutINS5_IJNSA_ILi2EEESB_SB_EEENS5_IJSB_NSA_ILi0EEESW_EEEEENS5_IJNS4_10UnderscoreESZ_SZ_EEEEENS4_13SM90_TMA_LOADENS4_14ComposedLayoutINS4_7SwizzleILi3ELi4ELi3EEENS4_18smem_ptr_flag_bitsILi16EEENST_INS5_IJNSA_ILi8EEENSA_ILi64EEEEEENS5_IJS19_SB_EEEEEEEvNS4_8identityES12_S1D_vS1E_EENS_8epilogue10collective6detail29Sm90TmaWarpSpecializedAdapterINS1H_15DefaultEpilogueISI_SJ_SJ_NS1G_6thread17LinearCombinationISI_Li1EffLNS1L_9ScaleType4KindE0ELNS_15FloatRoundStyleE2ESI_EENS1_15EpilogueDefaultEEEEEvvEEEEvNT_6ParamsE --------------------------
	.section	.nv.info._ZN7cutlass13device_kernelINS_4gemm6kernel13GemmUniversalIN4cute5tupleIJiiiiEEENS1_10collective13CollectiveMmaINS1_34MainloopSm90TmaGmmaWarpSpecializedILi5ENS5_IJNS4_1CILi1EEESB_SB_EEENS1_35KernelTmaWarpSpecializedCooperativeEEENS5_IJNSA_ILi128EEENSA_ILi256EEESF_EEENS_6half_tENS5_IJlSB_lEEESI_SJ_NS4_8TiledMMAINS4_8MMA_AtomIJNS4_4SM904GMMA26MMA_64x256x16_F32F16F16_SSILNSN_5MajorE0ELSP_0ELNSN_7ScaleInE1ELSQ_1EEEEEENS4_6LayoutINS5_IJNSA_ILi2EEESB_SB_EEENS5_IJSB_NSA_ILi0EEESW_EEEEENS5_IJNS4_10UnderscoreESZ_SZ_EEEEENS4_13SM90_TMA_LOADENS4_14ComposedLayoutINS4_7SwizzleILi3ELi4ELi3EEENS4_18smem_ptr_flag_bitsILi16EEENST_INS5_IJNSA_ILi8EEENSA_ILi64EEEEEENS5_IJS19_SB_EEEEEEEvNS4_8identityES12_S1D_vS1E_EENS_8epilogue10collective6detail29Sm90TmaWarpSpecializedAdapterINS1H_15DefaultEpilogueISI_SJ_SJ_NS1G_6thread17LinearCombinationISI_Li1EffLNS1L_9ScaleType4KindE0ELNS_15FloatRoundStyleE2ESI_EENS1_15EpilogueDefaultEEEEEvvEEEEvNT_6ParamsE,"",@"SHT_CUDA_INFO"
	.sectionflags	@""
	.align	4


	//----- nvinfo : EIATTR_CUDA_API_VERSION
	.align		4
        /*0000*/ 	.byte	0x04, 0x37
        /*0002*/ 	.short	(.L_21 - .L_20)
.L_20:
        /*0004*/ 	.word	0x00000082


	//----- nvinfo : EIATTR_KPARAM_INFO
	.align		4
.L_21:
        /*0008*/ 	.byte	0x04, 0x17
        /*000a*/ 	.short	(.L_23 - .L_22)
.L_22:
        /*000c*/ 	.word	0x00000000
        /*0010*/ 	.short	0x0000
        /*0012*/ 	.short	0x0070
        /*0014*/ 	.byte	0x00, 0xf0, 0x01, 0x10


	//----- nvinfo : EIATTR_SPARSE_MMA_MASK
	.align		4
.L_23:
        /*0018*/ 	.byte	0x03, 0x50
        /*001a*/ 	.short	0x0000


	//----- nvinfo : EIATTR_MAXREG_COUNT
	.align		4
        /*001c*/ 	.byte	0x03, 0x1b
        /*001e*/ 	.short	0x00a8


	//----- nvinfo : EIATTR_NUM_BARRIERS
	.align		4
        /*0020*/ 	.byte	0x02, 0x4c
        /*0022*/ 	.byte	0x01
	.zero		1


	//----- nvinfo : EIATTR_EXTERNS
	.align		4
        /*0024*/ 	.byte	0x04, 0x0f
        /*0026*/ 	.short	(.L_25 - .L_24)


	//   ....[0]....
	.align		4
.L_24:
        /*0028*/ 	.word	index@(__assertfail)


	//----- nvinfo : EIATTR_MERCURY_ISA_VERSION
	.align		4
.L_25:
        /*002c*/ 	.byte	0x03, 0x5f
        /*002e*/ 	.short	0x0101


	//----- nvinfo : EIATTR_INT_WARP_WIDE_INSTR_OFFSETS
	.align		4
        /*0030*/ 	.byte	0x04, 0x31
        /*0032*/ 	.short	(.L_27 - .L_26)


	//   ....[0]....
.L_26:
        /*0034*/ 	.word	0x000003d0


	//   ....[1]....
        /*0038*/ 	.word	0x00000400


	//   ....[2]....
        /*003c*/ 	.word	0x000004e0


	//----- nvinfo : EIATTR_COOP_GROUP_MASK_REGIDS
	.align		4
.L_27:
        /*0040*/ 	.byte	0x04, 0x29
        /*0042*/ 	.short	(.L_29 - .L_28)


	//   ....[0]....
.L_28:
        /*0044*/ 	.word	0xffffffff


	//   ....[1]....
        /*0048*/ 	.word	0xffffffff


	//   ....[2]....
        /*004c*/ 	.word	0xffffffff


	//   ....[3]....
        /*0050*/ 	.word	0xffffffff


	//   ....[4]....
        /*0054*/ 	.word	0xffffffff


	//----- nvinfo : EIATTR_COOP_GROUP_INSTR_OFFSETS
	.align		4
.L_29:
        /*0058*/ 	.byte	0x04, 0x28
        /*005a*/ 	.short	(.L_31 - .L_30)


	//   ....[0]....
.L_30:
        /*005c*/ 	.word	0x00000060


	//   ....[1]....
        /*0060*/ 	.word	0x00000070


	//   ....[2]....
        /*0064*/ 	.word	0x00000130


	//   ....[3]....
        /*0068*/ 	.word	0x000002e0


	//   ....[4]....
        /*006c*/ 	.word	0x00000f90


	//----- nvinfo : EIATTR_REG_RECONFIG
	.align		4
.L_31:
        /*0070*/ 	.byte	0x01, 0x54
	.zero		2


	//----- nvinfo : EIATTR_SYSCALL_OFFSETS
	.align		4
        /*0074*/ 	.byte	0x04, 0x46
        /*0076*/ 	.short	(.L_33 - .L_32)


	//   ....[0]....
.L_32:
        /*0078*/ 	.word	0x00001150


	//----- nvinfo : EIATTR_MBARRIER_INSTR_OFFSETS
	.align		4
.L_33:
        /*007c*/ 	.byte	0x04, 0x39
        /*007e*/ 	.short	(.L_35 - .L_34)


	//   ....[0]....
.L_34:
        /*0080*/ 	.word	0x00000230
        /*0084*/ 	.word	0x000000ff
        /*0088*/ 	.word	0x00000000
        /*008c*/ 	.short	0x0100
        /*008e*/ 	.byte	0x08
	.zero		1


	//   ....[1]....
        /*0090*/ 	.word	0x00000240
        /*0094*/ 	.word	0x000000ff
        /*0098*/ 	.word	0x00000028
        /*009c*/ 	.short	0x0100
        /*009e*/ 	.byte	0x08
	.zero		1


	//   ....[2]....
        /*00a0*/ 	.word	0x00000250
        /*00a4*/ 	.word	0x000000ff
        /*00a8*/ 	.word	0x00000008
        /*00ac*/ 	.short	0x0100
        /*00ae*/ 	.byte	0x08
	.zero		1


	//   ....[3]....
        /*00b0*/ 	.word	0x00000260
        /*00b4*/ 	.word	0x000000ff
        /*00b8*/ 	.word	0x00000030
        /*00bc*/ 	.short	0x0100
        /*00be*/ 	.byte	0x08
	.zero		1


	//   ....[4]....
        /*00c0*/ 	.word	0x00000270
        /*00c4*/ 	.word	0x000000ff
        /*00c8*/ 	.word	0x00000010
        /*00cc*/ 	.short	0x0100
        /*00ce*/ 	.byte	0x08
	.zero		1


	//   ....[5]....
        /*00d0*/ 	.word	0x00000280
        /*00d4*/ 	.word	0x000000ff
        /*00d8*/ 	.word	0x00000038
        /*00dc*/ 	.short	0x0100
        /*00de*/ 	.byte	0x08
	.zero		1


	//   ....[6]....
        /*00e0*/ 	.word	0x00000290
        /*00e4*/ 	.word	0x000000ff
        /*00e8*/ 	.word	0x00000018
        /*00ec*/ 	.short	0x0100
        /*00ee*/ 	.byte	0x08
	.zero		1


	//   ....[7]....
        /*00f0*/ 	.word	0x000002a0
        /*00f4*/ 	.word	0x000000ff
        /*00f8*/ 	.word	0x00000040
        /*00fc*/ 	.short	0x0100
        /*00fe*/ 	.byte	0x08
	.zero		1


	//   ....[8]....
        /*0100*/ 	.word	0x000002b0
        /*0104*/ 	.word	0x000000ff
        /*0108*/ 	.word	0x00000020
        /*010c*/ 	.short	0x0100
        /*010e*/ 	.byte	0x08
	.zero		1


	//   ....[9]....
        /*0110*/ 	.word	0x000002c0
        /*0114*/ 	.word	0x000000ff
        /*0118*/ 	.word	0x00000048
        /*011c*/ 	.short	0x0100
        /*011e*/ 	.byte	0x08
	.zero		1


	//   ....[10]....
        /*0120*/ 	.word	0x00000550
        /*0124*/ 	.word	0x000000ff
        /*0128*/ 	.word	0x00000060
        /*012c*/ 	.short	0x0100
        /*012e*/ 	.byte	0x06
	.zero		1


	//   ....[11]....
        /*0130*/ 	.word	0x000005b0
        /*0134*/ 	.word	0x000000ff
        /*0138*/ 	.word	0x00000068
        /*013c*/ 	.short	0x0100
        /*013e*/ 	.byte	0x06
	.zero		1


	//   ....[12]....
        /*0140*/ 	.word	0x000011d0
        /*0144*/ 	.word	0x00000003
        /*0148*/ 	.word	0x00000000
        /*014c*/ 	.short	0x010a
        /*014e*/ 	.byte	0x3f
	.zero		1


	//   ....[13]....
        /*0150*/ 	.word	0x00001210
        /*0154*/ 	.word	0x00000003
        /*0158*/ 	.word	0x00000000
        /*015c*/ 	.short	0x010a
        /*015e*/ 	.byte	0x3f
	.zero		1


	//   ....[14]....
        /*0160*/ 	.word	0x000017e0
        /*0164*/ 	.word	0x000000ff
        /*0168*/ 	.word	0x00000000
        /*016c*/ 	.short	0x010a
        /*016e*/ 	.byte	0x09
	.zero		1


	//   ....[15]....
        /*0170*/ 	.word	0x00001820
        /*0174*/ 	.word	0x000000ff
        /*0178*/ 	.word	0x00000000
        /*017c*/ 	.short	0x010a
        /*017e*/ 	.byte	0x09
	.zero		1


	//   ....[16]....
        /*0180*/ 	.word	0x00001cb0
        /*0184*/ 	.word	0x000000ff
        /*0188*/ 	.word	0x00000000
        /*018c*/ 	.short	0x0101
        /*018e*/ 	.byte	0x08
	.zero		1


	//   ....[17]....
        /*0190*/ 	.word	0x00001eb0
        /*0194*/ 	.word	0x000000ff
        /*0198*/ 	.word	0x00000000
        /*019c*/ 	.short	0x0101
        /*019e*/ 	.byte	0x06
	.zero		1


	//   ....[18]....
        /*01a0*/ 	.word	0x0000ad20
        /*01a4*/ 	.word	0x0000000e
        /*01a8*/ 	.word	0x00000028
        /*01ac*/ 	.short	0x010a
        /*01ae*/ 	.byte	0x3f
	.zero		1


	//   ....[19]....
        /*01b0*/ 	.word	0x0000b160
        /*01b4*/ 	.word	0x00000006
        /*01b8*/ 	.word	0x00000068
        /*01bc*/ 	.short	0x0101
        /*01be*/ 	.byte	0x3f
	.zero		1


	//   ....[20]....
        /*01c0*/ 	.word	0x0000b890
        /*01c4*/ 	.word	0x00000007
        /*01c8*/ 	.word	0x00000000
        /*01cc*/ 	.short	0x010a
        /*01ce*/ 	.byte	0x3f
	.zero		1


	//   ....[21]....
        /*01d0*/ 	.word	0x0000b910
        /*01d4*/ 	.word	0x00000009
        /*01d8*/ 	.word	0x00000000
        /*01dc*/ 	.short	0x010a
        /*01de*/ 	.byte	0x3f
	.zero		1


	//   ....[22]....
        /*01e0*/ 	.word	0x0000b9a0
        /*01e4*/ 	.word	0x00000006
        /*01e8*/ 	.word	0x00000000
        /*01ec*/ 	.short	0x010a
        /*01ee*/ 	.byte	0x3f
	.zero		1


	//   ....[23]....
        /*01f0*/ 	.word	0x0000ba30
        /*01f4*/ 	.word	0x00000009
        /*01f8*/ 	.word	0x00000000
        /*01fc*/ 	.short	0x010a
        /*01fe*/ 	.byte	0x3f
	.zero		1


	//   ....[24]....
        /*0200*/ 	.word	0x0000bac0
        /*0204*/ 	.word	0x00000003
        /*0208*/ 	.word	0x00000000
        /*020c*/ 	.short	0x010a
        /*020e*/ 	.byte	0x3f
	.zero		1


	//   ....[25]....
        /*0210*/ 	.word	0x0000bb20
        /*0214*/ 	.word	0x00000003
        /*0218*/ 	.word	0x00000000
        /*021c*/ 	.short	0x010a
        /*021e*/ 	.byte	0x3f
	.zero		1


	//   ....[26]....
        /*0220*/ 	.word	0x0000bb80
        /*0224*/ 	.word	0x00000004
        /*0228*/ 	.word	0x00000000
        /*022c*/ 	.short	0x010a
        /*022e*/ 	.byte	0x3f
	.zero		1


	//   ....[27]....
        /*0230*/ 	.word	0x0000bc50
        /*0234*/ 	.word	0x0000000e
        /*0238*/ 	.word	0x00000028
        /*023c*/ 	.short	0x010a
        /*023e*/ 	.byte	0x3f
	.zero		1


	//   ....[28]....
        /*0240*/ 	.word	0x0000bd20
        /*0244*/ 	.word	0x00000007
        /*0248*/ 	.word	0x00000000
        /*024c*/ 	.short	0x010a
        /*024e*/ 	.byte	0x3f
	.zero		1


	//   ....[29]....
        /*0250*/ 	.word	0x0000bd70
        /*0254*/ 	.word	0x00000009
        /*0258*/ 	.word	0x00000000
        /*025c*/ 	.short	0x010a
        /*025e*/ 	.byte	0x3f
	.zero		1


	//   ....[30]....
        /*0260*/ 	.word	0x0000bdc0
        /*0264*/ 	.word	0x00000006
        /*0268*/ 	.word	0x00000000
        /*026c*/ 	.short	0x010a
        /*026e*/ 	.byte	0x3f
	.zero		1


	//   ....[31]....
        /*0270*/ 	.word	0x0000be10
        /*0274*/ 	.word	0x00000009
        /*0278*/ 	.word	0x00000000
        /*027c*/ 	.short	0x010a
        /*027e*/ 	.byte	0x3f
	.zero		1


	//----- nvinfo : EIATTR_NUM_MBARRIERS
	.align		4
.L_35:
        /*0280*/ 	.byte	0x03, 0x38
        /*0282*/ 	.short	0x000c


	//----- nvinfo : EIATTR_EXIT_INSTR_OFFSETS
	.align		4
        /*0284*/ 	.byte	0x04, 0x1c
        /*0286*/ 	.short	(.L_37 - .L_36)


	//   ....[0]....
.L_36:
        /*0288*/ 	.word	0x00000600


	//   ....[1]....
        /*028c*/ 	.word	0x00000ec0


	//   ....[2]....
        /*0290*/ 	.word	0x0000a390


	//   ....[3]....
        /*0294*/ 	.word	0x0000a9c0


	//   ....[4]....
        /*0298*/ 	.word	0x0000bb10


	//----- nvinfo : EIATTR_MAX_THREADS
	.align		4
.L_37:
        /*029c*/ 	.byte	0x04, 0x05
        /*029e*/ 	.short	(.L_39 - .L_38)
.L_38:
        /*02a0*/ 	.word	0x00000180
        /*02a4*/ 	.word	0x00000001
        /*02a8*/ 	.word	0x00000001


	//----- nvinfo : EIATTR_CRS_STACK_SIZE
	.align		4
.L_39:
        /*02ac*/ 	.byte	0x04, 0x1e
        /*02ae*/ 	.short	(.L_41 - .L_40)
.L_40:
        /*02b0*/ 	.word	0x00000000


	//----- nvinfo : EIATTR_CBANK_PARAM_SIZE
	.align		4
.L_41:
        /*02b4*/ 	.byte	0x03, 0x19
        /*02b6*/ 	.short	0x0470


	//----- nvinfo : EIATTR_PARAM_CBANK
	.align		4
        /*02b8*/ 	.byte	0x04, 0x0a
        /*02ba*/ 	.short	(.L_43 - .L_42)
	.align		4
.L_42:
        /*02bc*/ 	.word	index@(.nv.constant0._ZN7cutlass13device_kernelINS_4gemm6kernel13GemmUniversalIN4cute5tupleIJiiiiEEENS1_10collective13CollectiveMmaINS1_34MainloopSm90TmaGmmaWarpSpecializedILi5ENS5_IJNS4_1CILi1EEESB_SB_EEENS1_35KernelTmaWarpSpecializedCooperativeEEENS5_IJNSA_ILi128EEENSA_ILi256EEESF_EEENS_6half_tENS5_IJlSB_lEEESI_SJ_NS4_8TiledMMAINS4_8MMA_AtomIJNS4_4SM904GMMA26MMA_64x256x16_F32F16F16_SSILNSN_5MajorE0ELSP_0ELNSN_7ScaleInE1ELSQ_1EEEEEENS4_6LayoutINS5_IJNSA_ILi2EEESB_SB_EEENS5_IJSB_NSA_ILi0EEESW_EEEEENS5_IJNS4_10UnderscoreESZ_SZ_EEEEENS4_13SM90_TMA_LOADENS4_14ComposedLayoutINS4_7SwizzleILi3ELi4ELi3EEENS4_18smem_ptr_flag_bitsILi16EEENST_INS5_IJNSA_ILi8EEENSA_ILi64EEEEEENS5_IJS19_SB_EEEEEEEvNS4_8identityES12_S1D_vS1E_EENS_8epilogue10collective6detail29Sm90TmaWarpSpecializedAdapterINS1H_15DefaultEpilogueISI_SJ_SJ_NS1G_6thread17LinearCombinationISI_Li1EffLNS1L_9ScaleType4KindE0ELNS_15FloatRoundStyleE2ESI_EENS1_15EpilogueDefaultEEEEEvvEEEEvNT_6ParamsE)
        /*02c0*/ 	.short	0x0210
        /*02c2*/ 	.short	0x0470


	//----- nvinfo : EIATTR_SW_WAR
	.align		4
.L_43:
        /*02c4*/ 	.byte	0x04, 0x36
        /*02c6*/ 	.short	(.L_45 - .L_44)
.L_44:
        /*02c8*/ 	.word	0x00000008
.L_45:


//--------------------- .nv.callgraph             --------------------------
	.section	.nv.callgraph,"",@"SHT_CUDA_CALLGRAPH"
	.align	4
	.sectionentsize	8
	.align		4
        /*0000*/ 	.word	0x00000000
	.align		4
        /*0004*/ 	.word	0xffffffff
	.align		4
        /*0008*/ 	.word	index@(_ZN7cutlass13device_kernelINS_4gemm6kernel13GemmUniversalIN4cute5tupleIJiiiiEEENS1_10collective13CollectiveMmaINS1_34MainloopSm90TmaGmmaWarpSpecializedILi5ENS5_IJNS4_1CILi1EEESB_SB_EEENS1_35KernelTmaWarpSpecializedCooperativeEEENS5_IJNSA_ILi128EEENSA_ILi256EEESF_EEENS_6half_tENS5_IJlSB_lEEESI_SJ_NS4_8TiledMMAINS4_8MMA_AtomIJNS4_4SM904GMMA26MMA_64x256x16_F32F16F16_SSILNSN_5MajorE0ELSP_0ELNSN_7ScaleInE1ELSQ_1EEEEEENS4_6LayoutINS5_IJNSA_ILi2EEESB_SB_EEENS5_IJSB_NSA_ILi0EEESW_EEEEENS5_IJNS4_10UnderscoreESZ_SZ_EEEEENS4_13SM90_TMA_LOADENS4_14ComposedLayoutINS4_7SwizzleILi3ELi4ELi3EEENS4_18smem_ptr_flag_bitsILi16EEENST_INS5_IJNSA_ILi8EEENSA_ILi64EEEEEENS5_IJS19_SB_EEEEEEEvNS4_8identityES12_S1D_vS1E_EENS_8epilogue10collective6detail29Sm90TmaWarpSpecializedAdapterINS1H_15DefaultEpilogueISI_SJ_SJ_NS1G_6thread17LinearCombinationISI_Li1EffLNS1L_9ScaleType4KindE0ELNS_15FloatRoundStyleE2ESI_EENS1_15EpilogueDefaultEEEEEvvEEEEvNT_6ParamsE)
	.align		4
        /*000c*/ 	.word	index@(__assertfail)
	.align		4
        /*0010*/ 	.word	0x00000000
	.align		4
        /*0014*/ 	.word	0xfffffffe
	.align		4
        /*0018*/ 	.word	0x00000000
	.align		4
        /*001c*/ 	.word	0xfffffffd
	.align		4
        /*0020*/ 	.word	0x00000000
	.align		4
        /*0024*/ 	.word	0xfffffffc


//--------------------- .nv.constant4             --------------------------
	.section	.nv.constant4,"a",@progbits
	.align	8
	.align		8
.nv.constant4:
        /*0000*/ 	.dword	__assertfail
	.align		8
        /*0008*/ 	.dword	__unnamed_1
	.align		8
        /*0010*/ 	.dword	_ZN40_INTERNAL_43497f9e_4_k_cu_8409fee4_227374cuda3std3__45__cpo5beginE
	.align		8
        /*0018*/ 	.dword	_ZN40_INTERNAL_43497f9e_4_k_cu_8409fee4_227374cuda3std3__45__cpo3endE
	.align		8
        /*0020*/ 	.dword	_ZN40_INTERNAL_43497f9e_4_k_cu_8409fee4_227374cuda3std3__45__cpo6cbeginE
	.align		8
        /*0028*/ 	.dword	_ZN40_INTERNAL_43497f9e_4_k_cu_8409fee4_227374cuda3std3__45__cpo4cendE
	.align		8
        /*0030*/ 	.dword	_ZN40_INTERNAL_43497f9e_4_k_cu_8409fee4_227374cuda3std3__442_GLOBAL__N__43497f9e_4_k_cu_8409fee4_227376ignoreE
	.align		8
        /*0038*/ 	.dword	_ZN40_INTERNAL_43497f9e_4_k_cu_8409fee4_227374cuda3std3__419piecewise_constructE
	.align		8
        /*0040*/ 	.dword	_ZN40_INTERNAL_43497f9e_4_k_cu_8409fee4_227374cuda3std3__48in_placeE
	.align		8
        /*0048*/ 	.dword	_ZN40_INTERNAL_43497f9e_4_k_cu_8409fee4_227374cuda3std6ranges3__45__cpo4swapE
	.align		8
        /*0050*/ 	.dword	_ZN40_INTERNAL_43497f9e_4_k_cu_8409fee4_227374cuda3std6ranges3__45__cpo9iter_moveE
	.align		8
        /*0058*/ 	.dword	_ZN40_INTERNAL_43497f9e_4_k_cu_8409fee4_227374cute7productE
	.align		8
        /*0060*/ 	.dword	_ZN40_INTERNAL_43497f9e_4_k_cu_8409fee4_227374cute1_E
	.align		8
        /*0068*/ 	.dword	$str$22
	.align		8
        /*0070*/ 	.dword	$str$23


//--------------------- .text._ZN7cutlass13device_kernelINS_4gemm6kernel13GemmUniversalIN4cute5tupleIJiiiiEEENS1_10collective13CollectiveMmaINS1_34MainloopSm90TmaGmmaWarpSpecializedILi5ENS5_IJNS4_1CILi1EEESB_SB_EEENS1_35KernelTmaWarpSpecializedCooperativeEEENS5_IJNSA_ILi128EEENSA_ILi256EEESF_EEENS_6half_tENS5_IJlSB_lEEESI_SJ_NS4_8TiledMMAINS4_8MMA_AtomIJNS4_4SM904GMMA26MMA_64x256x16_F32F16F16_SSILNSN_5MajorE0ELSP_0ELNSN_7ScaleInE1ELSQ_1EEEEEENS4_6LayoutINS5_IJNSA_ILi2EEESB_SB_EEENS5_IJSB_NSA_ILi0EEESW_EEEEENS5_IJNS4_10UnderscoreESZ_SZ_EEEEENS4_13SM90_TMA_LOADENS4_14ComposedLayoutINS4_7SwizzleILi3ELi4ELi3EEENS4_18smem_ptr_flag_bitsILi16EEENST_INS5_IJNSA_ILi8EEENSA_ILi64EEEEEENS5_IJS19_SB_EEEEEEEvNS4_8identityES12_S1D_vS1E_EENS_8epilogue10collective6detail29Sm90TmaWarpSpecializedAdapterINS1H_15DefaultEpilogueISI_SJ_SJ_NS1G_6thread17LinearCombinationISI_Li1EffLNS1L_9ScaleType4KindE0ELNS_15FloatRoundStyleE2ESI_EENS1_15EpilogueDefaultEEEEEvvEEEEvNT_6ParamsE --------------------------
	.section	.text._ZN7cutlass13device_kernelINS_4gemm6kernel13GemmUniversalIN4cute5tupleIJiiiiEEENS1_10collective13CollectiveMmaINS1_34MainloopSm90TmaGmmaWarpSpecializedILi5ENS5_IJNS4_1CILi1EEESB_SB_EEENS1_35KernelTmaWarpSpecializedCooperativeEEENS5_IJNSA_ILi128EEENSA_ILi256EEESF_EEENS_6half_tENS5_IJlSB_lEEESI_SJ_NS4_8TiledMMAINS4_8MMA_AtomIJNS4_4SM904GMMA26MMA_64x256x16_F32F16F16_SSILNSN_5MajorE0ELSP_0ELNSN_7ScaleInE1ELSQ_1EEEEEENS4_6LayoutINS5_IJNSA_ILi2EEESB_SB_EEENS5_IJSB_NSA_ILi0EEESW_EEEEENS5_IJNS4_10UnderscoreESZ_SZ_EEEEENS4_13SM90_TMA_LOADENS4_14ComposedLayoutINS4_7SwizzleILi3ELi4ELi3EEENS4_18smem_ptr_flag_bitsILi16EEENST_INS5_IJNSA_ILi8EEENSA_ILi64EEEEEENS5_IJS19_SB_EEEEEEEvNS4_8identityES12_S1D_vS1E_EENS_8epilogue10collective6detail29Sm90TmaWarpSpecializedAdapterINS1H_15DefaultEpilogueISI_SJ_SJ_NS1G_6thread17LinearCombinationISI_Li1EffLNS1L_9ScaleType4KindE0ELNS_15FloatRoundStyleE2ESI_EENS1_15EpilogueDefaultEEEEEvvEEEEvNT_6ParamsE,"ax",@progbits
	.align	128
.text._ZN7cutlass13device_kernelINS_4gemm6kernel13GemmUniversalIN4cute5tupleIJiiiiEEENS1_10collective13CollectiveMmaINS1_34MainloopSm90TmaGmmaWarpSpecializedILi5ENS5_IJNS4_1CILi1EEESB_SB_EEENS1_35KernelTmaWarpSpecializedCooperativeEEENS5_IJNSA_ILi128EEENSA_ILi256EEESF_EEENS_6half_tENS5_IJlSB_lEEESI_SJ_NS4_8TiledMMAINS4_8MMA_AtomIJNS4_4SM904GMMA26MMA_64x256x16_F32F16F16_SSILNSN_5MajorE0ELSP_0ELNSN_7ScaleInE1ELSQ_1EEEEEENS4_6LayoutINS5_IJNSA_ILi2EEESB_SB_EEENS5_IJSB_NSA_ILi0EEESW_EEEEENS5_IJNS4_10UnderscoreESZ_SZ_EEEEENS4_13SM90_TMA_LOADENS4_14ComposedLayoutINS4_7SwizzleILi3ELi4ELi3EEENS4_18smem_ptr_flag_bitsILi16EEENST_INS5_IJNSA_ILi8EEENSA_ILi64EEEEEENS5_IJS19_SB_EEEEEEEvNS4_8identityES12_S1D_vS1E_EENS_8epilogue10collective6detail29Sm90TmaWarpSpecializedAdapterINS1H_15DefaultEpilogueISI_SJ_SJ_NS1G_6thread17LinearCombinationISI_Li1EffLNS1L_9ScaleType4KindE0ELNS_15FloatRoundStyleE2ESI_EENS1_15EpilogueDefaultEEEEEvvEEEEvNT_6ParamsE:
        .type           _ZN7cutlass13device_kernelINS_4gemm6kernel13GemmUniversalIN4cute5tupleIJiiiiEEENS1_10collective13CollectiveMmaINS1_34MainloopSm90TmaGmmaWarpSpecializedILi5ENS5_IJNS4_1CILi1EEESB_SB_EEENS1_35KernelTmaWarpSpecializedCooperativeEEENS5_IJNSA_ILi128EEENSA_ILi256EEESF_EEENS_6half_tENS5_IJlSB_lEEESI_SJ_NS4_8TiledMMAINS4_8MMA_AtomIJNS4_4SM904GMMA26MMA_64x256x16_F32F16F16_SSILNSN_5MajorE0ELSP_0ELNSN_7ScaleInE1ELSQ_1EEEEEENS4_6LayoutINS5_IJNSA_ILi2EEESB_SB_EEENS5_IJSB_NSA_ILi0EEESW_EEEEENS5_IJNS4_10UnderscoreESZ_SZ_EEEEENS4_13SM90_TMA_LOADENS4_14ComposedLayoutINS4_7SwizzleILi3ELi4ELi3EEENS4_18smem_ptr_flag_bitsILi16EEENST_INS5_IJNSA_ILi8EEENSA_ILi64EEEEEENS5_IJS19_SB_EEEEEEEvNS4_8identityES12_S1D_vS1E_EENS_8epilogue10collective6detail29Sm90TmaWarpSpecializedAdapterINS1H_15DefaultEpilogueISI_SJ_SJ_NS1G_6thread17LinearCombinationISI_Li1EffLNS1L_9ScaleType4KindE0ELNS_15FloatRoundStyleE2ESI_EENS1_15EpilogueDefaultEEEEEvvEEEEvNT_6ParamsE,@function
        .size           _ZN7cutlass13device_kernelINS_4gemm6kernel13GemmUniversalIN4cute5tupleIJiiiiEEENS1_10collective13CollectiveMmaINS1_34MainloopSm90TmaGmmaWarpSpecializedILi5ENS5_IJNS4_1CILi1EEESB_SB_EEENS1_35KernelTmaWarpSpecializedCooperativeEEENS5_IJNSA_ILi128EEENSA_ILi256EEESF_EEENS_6half_tENS5_IJlSB_lEEESI_SJ_NS4_8TiledMMAINS4_8MMA_AtomIJNS4_4SM904GMMA26MMA_64x256x16_F32F16F16_SSILNSN_5MajorE0ELSP_0ELNSN_7ScaleInE1ELSQ_1EEEEEENS4_6LayoutINS5_IJNSA_ILi2EEESB_SB_EEENS5_IJSB_NSA_ILi0EEESW_EEEEENS5_IJNS4_10UnderscoreESZ_SZ_EEEEENS4_13SM90_TMA_LOADENS4_14ComposedLayoutINS4_7SwizzleILi3ELi4ELi3EEENS4_18smem_ptr_flag_bitsILi16EEENST_INS5_IJNSA_ILi8EEENSA_ILi64EEEEEENS5_IJS19_SB_EEEEEEEvNS4_8identityES12_S1D_vS1E_EENS_8epilogue10collective6detail29Sm90TmaWarpSpecializedAdapterINS1H_15DefaultEpilogueISI_SJ_SJ_NS1G_6thread17LinearCombinationISI_Li1EffLNS1L_9ScaleType4KindE0ELNS_15FloatRoundStyleE2ESI_EENS1_15EpilogueDefaultEEEEEvvEEEEvNT_6ParamsE,(.L_x_324 - _ZN7cutlass13device_kernelINS_4gemm6kernel13GemmUniversalIN4cute5tupleIJiiiiEEENS1_10collective13CollectiveMmaINS1_34MainloopSm90TmaGmmaWarpSpecializedILi5ENS5_IJNS4_1CILi1EEESB_SB_EEENS1_35KernelTmaWarpSpecializedCooperativeEEENS5_IJNSA_ILi128EEENSA_ILi256EEESF_EEENS_6half_tENS5_IJlSB_lEEESI_SJ_NS4_8TiledMMAINS4_8MMA_AtomIJNS4_4SM904GMMA26MMA_64x256x16_F32F16F16_SSILNSN_5MajorE0ELSP_0ELNSN_7ScaleInE1ELSQ_1EEEEEENS4_6LayoutINS5_IJNSA_ILi2EEESB_SB_EEENS5_IJSB_NSA_ILi0EEESW_EEEEENS5_IJNS4_10UnderscoreESZ_SZ_EEEEENS4_13SM90_TMA_LOADENS4_14ComposedLayoutINS4_7SwizzleILi3ELi4ELi3EEENS4_18smem_ptr_flag_bitsILi16EEENST_INS5_IJNSA_ILi8EEENSA_ILi64EEEEEENS5_IJS19_SB_EEEEEEEvNS4_8identityES12_S1D_vS1E_EENS_8epilogue10collective6detail29Sm90TmaWarpSpecializedAdapterINS1H_15DefaultEpilogueISI_SJ_SJ_NS1G_6thread17LinearCombinationISI_Li1EffLNS1L_9ScaleType4KindE0ELNS_15FloatRoundStyleE2ESI_EENS1_15EpilogueDefaultEEEEEvvEEEEvNT_6ParamsE)
        .other          _ZN7cutlass13device_kernelINS_4gemm6kernel13GemmUniversalIN4cute5tupleIJiiiiEEENS1_10collective13CollectiveMmaINS1_34MainloopSm90TmaGmmaWarpSpecializedILi5ENS5_IJNS4_1CILi1EEESB_SB_EEENS1_35KernelTmaWarpSpecializedCooperativeEEENS5_IJNSA_ILi128EEENSA_ILi256EEESF_EEENS_6half_tENS5_IJlSB_lEEESI_SJ_NS4_8TiledMMAINS4_8MMA_AtomIJNS4_4SM904GMMA26MMA_64x256x16_F32F16F16_SSILNSN_5MajorE0ELSP_0ELNSN_7ScaleInE1ELSQ_1EEEEEENS4_6LayoutINS5_IJNSA_ILi2EEESB_SB_EEENS5_IJSB_NSA_ILi0EEESW_EEEEENS5_IJNS4_10UnderscoreESZ_SZ_EEEEENS4_13SM90_TMA_LOADENS4_14ComposedLayoutINS4_7SwizzleILi3ELi4ELi3EEENS4_18smem_ptr_flag_bitsILi16EEENST_INS5_IJNSA_ILi8EEENSA_ILi64EEEEEENS5_IJS19_SB_EEEEEEEvNS4_8identityES12_S1D_vS1E_EENS_8epilogue10collective6detail29Sm90TmaWarpSpecializedAdapterINS1H_15DefaultEpilogueISI_SJ_SJ_NS1G_6thread17LinearCombinationISI_Li1EffLNS1L_9ScaleType4KindE0ELNS_15FloatRoundStyleE2ESI_EENS1_15EpilogueDefaultEEEEEvvEEEEvNT_6ParamsE,@"STO_CUDA_ENTRY STV_DEFAULT"
_ZN7cutlass13device_kernelINS_4gemm6kernel13GemmUniversalIN4cute5tupleIJiiiiEEENS1_10collective13CollectiveMmaINS1_34MainloopSm90TmaGmmaWarpSpecializedILi5ENS5_IJNS4_1CILi1EEESB_SB_EEENS1_35KernelTmaWarpSpecializedCooperativeEEENS5_IJNSA_ILi128EEENSA_ILi256EEESF_EEENS_6half_tENS5_IJlSB_lEEESI_SJ_NS4_8TiledMMAINS4_8MMA_AtomIJNS4_4SM904GMMA26MMA_64x256x16_F32F16F16_SSILNSN_5MajorE0ELSP_0ELNSN_7ScaleInE1ELSQ_1EEEEEENS4_6LayoutINS5_IJNSA_ILi2EEESB_SB_EEENS5_IJSB_NSA_ILi0EEESW_EEEEENS5_IJNS4_10UnderscoreESZ_SZ_EEEEENS4_13SM90_TMA_LOADENS4_14ComposedLayoutINS4_7SwizzleILi3ELi4ELi3EEENS4_18smem_ptr_flag_bitsILi16EEENST_INS5_IJNSA_ILi8EEENSA_ILi64EEEEEENS5_IJS19_SB_EEEEEEEvNS4_8identityES12_S1D_vS1E_EENS_8epilogue10collective6detail29Sm90TmaWarpSpecializedAdapterINS1H_15DefaultEpilogueISI_SJ_SJ_NS1G_6thread17LinearCombinationISI_Li1EffLNS1L_9ScaleType4KindE0ELNS_15FloatRoundStyleE2ESI_EENS1_15EpilogueDefaultEEEEEvvEEEEvNT_6ParamsE:
[----:B------:R-:W0:Y:S01]  /*0000*/  LDC R1, c[0x0][0x28] ;  /* 0x00000a00ff017b82 */ /* 0x000e220000000800 */
[----:B------:R-:W1:Y:S01]  /*0010*/  S2R R18, SR_TID.X ;  /* 0x0000000000127919 */ /* 0x000e620000002100 */
[----:B------:R-:W-:Y:S01]  /*0020*/  ELECT P0, URZ, PT ;  /* 0x00000000003f782f */ /* 0x000fe20003800000 */
[----:B------:R-:W-:Y:S01]  /*0030*/  BSSY B0, `(.L_x_0) ;  /* 0x000000f000007945 */ /* 0x000fe20003800000 */
[--C-:B-1----:R-:W-:Y:S02]  /*0040*/  SHF.R.U32.HI R0, RZ, 0x5, R18.reuse ;  /* 0x00000005ff007819 */ /* 0x102fe40000011612 */
[----:B------:R-:W-:-:S03]  /*0050*/  SHF.R.U32.HI R22, RZ, 0x7, R18 ;  /* 0x00000007ff167819 */ /* 0x000fc60000011612 */
[----:B------:R-:W1:Y:S04]  /*0060*/  SHFL.IDX PT, R5, R0, RZ, 0x1f ;  /* 0x00001fff00057589 */ /* 0x000e6800000e0000 */
[----:B------:R2:W3:Y:S01]  /*0070*/  SHFL.IDX PT, R8, R22, RZ, 0x1f ;  /* 0x00001fff16087589 */ /* 0x0004e200000e0000 */
[----:B-1----:R-:W-:-:S13]  /*0080*/  ISETP.NE.OR P0, PT, R5, RZ, !P0 ;  /* 0x000000ff0500720c */ /* 0x002fda0004705670 */
[----:B0-23--:R-:W-:Y:S05]  /*0090*/  @P0 BRA `(.L_x_1) ;  /* 0x0000000000200947 */ /* 0x00dfea0003800000 */
[----:B------:R-:W-:Y:S02]  /*00a0*/  ULDC.64 UR4, c[0x0][0x198] ;  /* 0x0000660000047ab9 */ /* 0x000fe40000000a00 */
[----:B------:R-:W-:Y:S02]  /*00b0*/  UIADD3 UR6, UP0, UR4, 0xf0, URZ ;  /* 0x000000f004067890 */ /* 0x000fe4000ff1e03f */
[----:B------:R-:W-:Y:S02]  /*00c0*/  UIADD3 UR4, UP1, UR4, 0x1f0, URZ ;  /* 0x000001f004047890 */ /* 0x000fe4000ff3e03f */
[----:B------:R-:W-:Y:S02]  /*00d0*/  UIADD3.X UR7, URZ, UR5, URZ, UP0, !UPT ;  /* 0x000000053f077290 */ /* 0x000fe400087fe43f */
[----:B------:R-:W-:-:S07]  /*00e0*/  UIADD3.X UR5, URZ, UR5, URZ, UP1, !UPT ;  /* 0x000000053f057290 */ /* 0x000fce0008ffe43f */
[----:B------:R0:W-:Y:S02]  /*00f0*/  UTMACCTL.PF [UR6] ;  /* 0x00000000060079b9 */ /* 0x0001e40008040000 */
[----:B------:R0:W-:Y:S02]  /*0100*/  UTMACCTL.PF [UR4] ;  /* 0x00000000040079b9 */ /* 0x0001e40008040000 */
[----:B0-----:R-:W-:Y:S01]  /*0110*/  NOP ;  /* 0x0000000000007918 */ /* 0x001fe20000000000 */
.L_x_1:
[----:B------:R-:W-:Y:S05]  /*0120*/  BSYNC B0 ;  /* 0x0000000000007941 */ /* 0x000fea0003800000 */
.L_x_0:
[----:B------:R-:W0:Y:S02]  /*0130*/  SHFL.IDX PT, R2, R0, RZ, 0x1f ;  /* 0x00001fff00027589 */ /* 0x000e2400000e0000 */
[----:B0-----:R-:W-:-:S13]  /*0140*/  ISETP.NE.AND P0, PT, R2, RZ, PT ;  /* 0x000000ff0200720c */ /* 0x001fda0003f05270 */
[----:B------:R-:W-:Y:S05]  /*0150*/  @P0 BRA `(.L_x_2) ;  /* 0x0000000000600947 */ /* 0x000fea0003800000 */
[----:B------:R-:W0:Y:S01]  /*0160*/  S2UR UR8, SR_CgaCtaId ;  /* 0x00000000000879c3 */ /* 0x000e220000008800 */
[----:B------:R-:W-:Y:S01]  /*0170*/  UMOV UR4, 0x400 ;  /* 0x0000040000047882 */ /* 0x000fe20000000000 */
[----:B------:R-:W-:Y:S01]  /*0180*/  UMOV UR5, 0x1 ;  /* 0x0000000100057882 */ /* 0x000fe20000000000 */
[----:B------:R-:W-:Y:S01]  /*0190*/  UMOV UR6, 0x100 ;  /* 0x0000010000067882 */ /* 0x000fe20000000000 */
[----:B------:R-:W-:Y:S01]  /*01a0*/  ELECT P0, URZ, PT ;  /* 0x00000000003f782f */ /* 0x000fe20003800000 */
[----:B------:R-:W-:-:S04]  /*01b0*/  UIADD3 UR6, -UR6, 0x100000, URZ ;  /* 0x0010000006067890 */ /* 0x000fc8000fffe13f */
[----:B------:R-:W-:Y:S02]  /*01c0*/  USHF.L.U32 UR7, UR6, 0xb, URZ ;  /* 0x0000000b06077899 */ /* 0x000fe4000800063f */
[----:B------:R-:W-:Y:S02]  /*01d0*/  USHF.L.U32 UR6, UR6, 0x1, URZ ;  /* 0x0000000106067899 */ /* 0x000fe4000800063f */
[----:B0-----:R-:W-:Y:S02]  /*01e0*/  ULEA UR8, UR8, UR4, 0x18 ;  /* 0x0000000408087291 */ /* 0x001fe4000f8ec03f */
[----:B------:R-:W-:-:S04]  /*01f0*/  UIADD3 UR4, -UR5, 0x100000, URZ ;  /* 0x0010000005047890 */ /* 0x000fc8000fffe13f */
[----:B------:R-:W-:Y:S02]  /*0200*/  USHF.L.U32 UR5, UR4, 0xb, URZ ;  /* 0x0000000b04057899 */ /* 0x000fe4000800063f */
[----:B------:R-:W-:Y:S01]  /*0210*/  USHF.L.U32 UR4, UR4, 0x1, URZ ;  /* 0x0000000104047899 */ /* 0x000fe2000800063f */
[----:B------:R-:W0:Y:S11]  /*0220*/  FENCE.VIEW.ASYNC.S ;  /* 0x00000000000073c6 */ /* 0x000e360000000000 */
[----:B0-----:R0:W1:Y:S01]  /*0230*/  SYNCS.EXCH.64 URZ, [UR8], UR4 ;  /* 0x00000004083f75b2 */ /* 0x0010620008000100 */
[----:B------:R0:W2:Y:S01]  /*0240*/  SYNCS.EXCH.64 URZ, [UR8+0x28], UR6 ;  /* 0x00002806083f75b2 */ /* 0x0000a20008000100 */
[----:B------:R0:W3:Y:S01]  /*0250*/  SYNCS.EXCH.64 URZ, [UR8+0x8], UR4 ;  /* 0x00000804083f75b2 */ /* 0x0000e20008000100 */
[----:B------:R0:W4:Y:S01]  /*0260*/  SYNCS.EXCH.64 URZ, [UR8+0x30], UR6 ;  /* 0x00003006083f75b2 */ /* 0x0001220008000100 */
[----:B------:R0:W0:Y:S01]  /*0270*/  SYNCS.EXCH.64 URZ, [UR8+0x10], UR4 ;  /* 0x00001004083f75b2 */ /* 0x0000220008000100 */
[----:B------:R0:W0:Y:S01]  /*0280*/  SYNCS.EXCH.64 URZ, [UR8+0x38], UR6 ;  /* 0x00003806083f75b2 */ /* 0x0000220008000100 */
[----:B------:R0:W0:Y:S01]  /*0290*/  SYNCS.EXCH.64 URZ, [UR8+0x18], UR4 ;  /* 0x00001804083f75b2 */ /* 0x0000220008000100 */
[----:B------:R0:W0:Y:S01]  /*02a0*/  SYNCS.EXCH.64 URZ, [UR8+0x40], UR6 ;  /* 0x00004006083f75b2 */ /* 0x0000220008000100 */
[----:B------:R0:W0:Y:S01]  /*02b0*/  SYNCS.EXCH.64 URZ, [UR8+0x20], UR4 ;  /* 0x00002004083f75b2 */ /* 0x0000220008000100 */
[----:B------:R0:W0:Y:S01]  /*02c0*/  SYNCS.EXCH.64 URZ, [UR8+0x48], UR6 ;  /* 0x00004806083f75b2 */ /* 0x0000220008000100 */
[----:B------:R-:W-:Y:S01]  /*02d0*/  NOP ;  /* 0x0000000000007918 */ /* 0x000fe20000000000 */
.L_x_2:
[----:B------:R-:W5:Y:S01]  /*02e0*/  SHFL.IDX PT, R0, R0, RZ, 0x1f ;  /* 0x00001fff00007589 */ /* 0x000f6200000e0000 */
[----:B------:R-:W-:Y:S01]  /*02f0*/  ELECT P0, URZ, PT ;  /* 0x00000000003f782f */ /* 0x000fe20003800000 */
[----:B------:R-:W1:Y:S01]  /*0300*/  LDC R2, c[0x0][0x65c] ;  /* 0x00019700ff027b82 */ /* 0x000e620000000800 */
[----:B------:R-:W-:Y:S01]  /*0310*/  SHF.R.S32.HI R6, RZ, 0x1f, R5 ;  /* 0x0000001fff067819 */ /* 0x000fe20000011405 */
[----:B------:R-:W2:Y:S01]  /*0320*/  S2R R3, SR_CTAID.Y ;  /* 0x0000000000037919 */ /* 0x000ea20000002600 */
[----:B0-----:R-:W-:Y:S01]  /*0330*/  UMOV UR4, 0x20 ;  /* 0x0000002000047882 */ /* 0x001fe20000000000 */
[----:B------:R-:W-:Y:S01]  /*0340*/  ISETP.NE.AND P2, PT, R8, RZ, PT ;  /* 0x000000ff0800720c */ /* 0x000fe20003f45270 */
[----:B------:R-:W-:Y:S01]  /*0350*/  NOP ;  /* 0x0000000000007918 */ /* 0x000fe20000000000 */
[----:B------:R-:W0:Y:S01]  /*0360*/  S2R R4, SR_CTAID.X ;  /* 0x0000000000047919 */ /* 0x000e220000002500 */
[----:B------:R-:W-:Y:S01]  /*0370*/  LEA.HI R6, R6, R5, RZ, 0x2 ;  /* 0x0000000506067211 */ /* 0x000fe200078f10ff */
[----:B------:R-:W-:Y:S01]  /*0380*/  NOP ;  /* 0x0000000000007918 */ /* 0x000fe20000000000 */
[----:B-----5:R-:W-:-:S02]  /*0390*/  ISETP.NE.OR P0, PT, R0, RZ, !P0 ;  /* 0x000000ff0000720c */ /* 0x020fc40004705670 */
[----:B-1----:R-:W-:-:S04]  /*03a0*/  ISETP.NE.AND P3, PT, R2, 0x1, PT ;  /* 0x000000010200780c */ /* 0x002fc80003f65270 */
[----:B------:R-:W-:Y:S02]  /*03b0*/  P2R R0, PR, RZ, 0x8 ;  /* 0x00000008ff007803 */ /* 0x000fe40000000000 */
[----:B------:R-:W-:-:S05]  /*03c0*/  LOP3.LUT R0, R6, 0xfffffffc, RZ, 0xc0, !PT ;  /* 0xfffffffc06007812 */ /* 0x000fca00078ec0ff */
[----:B------:R-:W-:Y:S01]  /*03d0*/  VOTEU.ALL UP0, P0 ;  /* 0x00000000003f7886 */ /* 0x000fe20000000000 */
[----:B------:R-:W-:Y:S01]  /*03e0*/  IMAD.IADD R0, R5, 0x1, -R0 ;  /* 0x0000000105007824 */ /* 0x000fe200078e0a00 */
[----:B------:R-:W0:Y:S01]  /*03f0*/  @P3 LDC R17, c[0x0][0x10] ;  /* 0x00000400ff113b82 */ /* 0x000e220000000800 */
[----:B------:R-:W-:Y:S01]  /*0400*/  VOTEU.ALL UP1, P0 ;  /* 0x00000000003f7886 */ /* 0x000fe20000020000 */
[----:B--2---:R-:W-:Y:S01]  /*0410*/  @P3 IMAD.MOV.U32 R6, RZ, RZ, R3 ;  /* 0x000000ffff063224 */ /* 0x004fe200078e0003 */
[----:B------:R-:W-:Y:S01]  /*0420*/  @!UP0 UMOV UR6, 0x400 ;  /* 0x0000040000068882 */ /* 0x000fe20000000000 */
[----:B------:R-:W-:-:S04]  /*0430*/  @!UP0 UIADD3 UR4, -UR4, 0x100000, URZ ;  /* 0x0010000004048890 */ /* 0x000fc8000fffe13f */
[----:B------:R-:W-:Y:S02]  /*0440*/  @!UP0 USHF.L.U32 UR5, UR4, 0xb, URZ ;  /* 0x0000000b04058899 */ /* 0x000fe4000800063f */
[----:B------:R-:W-:Y:S01]  /*0450*/  @!UP0 USHF.L.U32 UR4, UR4, 0x1, URZ ;  /* 0x0000000104048899 */ /* 0x000fe2000800063f */
[----:B------:R-:W-:Y:S02]  /*0460*/  @P3 IMAD.MOV.U32 R7, RZ, RZ, RZ ;  /* 0x000000ffff073224 */ /* 0x000fe400078e00ff */
[----:B------:R-:W-:Y:S01]  /*0470*/  IMAD.MOV.U32 R5, RZ, RZ, RZ ;  /* 0x000000ffff057224 */ /* 0x000fe200078e00ff */
[----:B------:R-:W1:Y:S01]  /*0480*/  @!UP0 S2UR UR7, SR_CgaCtaId ;  /* 0x00000000000789c3 */ /* 0x000e620000008800 */
[----:B------:R-:W-:-:S07]  /*0490*/  @P3 IMAD.MOV.U32 R11, RZ, RZ, RZ ;  /* 0x000000ffff0b3224 */ /* 0x000fce00078e00ff */
[----:B------:R-:W2:Y:S01]  /*04a0*/  @!P3 LDC R9, c[0x0][0xc] ;  /* 0x00000300ff09bb82 */ /* 0x000ea20000000800 */
[----:B0-----:R-:W-:-:S04]  /*04b0*/  @P3 IMAD.WIDE.U32 R16, R4, R17, R6 ;  /* 0x0000001104103225 */ /* 0x001fc800078e0006 */
[----:B------:R-:W-:Y:S01]  /*04c0*/  @P3 IMAD.IADD R17, R17, 0x1, R11 ;  /* 0x0000000111113824 */ /* 0x000fe200078e020b */
[----:B-1----:R-:W-:Y:S01]  /*04d0*/  @!UP0 ULEA UR6, UR7, UR6, 0x18 ;  /* 0x0000000607068291 */ /* 0x002fe2000f8ec03f */
[----:B------:R-:W-:Y:S01]  /*04e0*/  VOTEU.ALL UP0, P0 ;  /* 0x00000000003f7886 */ /* 0x000fe20000000000 */
[----:B------:R-:W-:-:S04]  /*04f0*/  ISETP.NE.AND P0, PT, R0, 0x3, PT ;  /* 0x000000030000780c */ /* 0x000fc80003f05270 */
[----:B------:R-:W-:Y:S01]  /*0500*/  ISETP.EQ.OR P0, PT, R0, RZ, !P0 ;  /* 0x000000ff0000720c */ /* 0x000fe20004702670 */
[----:B--2---:R-:W-:-:S03]  /*0510*/  @!P3 IMAD.WIDE.U32 R6, R9, R3, R4 ;  /* 0x000000030906b225 */ /* 0x004fc600078e0004 */
[C---:B------:R-:W-:Y:S01]  /*0520*/  ISETP.EQ.AND P0, PT, R8.reuse, RZ, P0 ;  /* 0x000000ff0800720c */ /* 0x040fe20000702270 */
[----:B------:R-:W-:Y:S01]  /*0530*/  VIADD R8, R8, 0xffffffff ;  /* 0xffffffff08087836 */ /* 0x000fe20000000000 */
[----:B------:R-:W0:Y:S02]  /*0540*/  FENCE.VIEW.ASYNC.S ;  /* 0x00000000000073c6 */ /* 0x000e240000000000 */
[----:B0-----:R0:W3:Y:S01]  /*0550*/  @!UP0 SYNCS.EXCH.64 URZ, [UR6+0x60], UR4 ;  /* 0x00006004063f85b2 */ /* 0x0010e20008000100 */
[----:B------:R-:W-:Y:S01]  /*0560*/  @!P3 IMAD.MOV.U32 R16, RZ, RZ, R6 ;  /* 0x000000ffff10b224 */ /* 0x000fe200078e0006 */
[----:B------:R-:W-:Y:S01]  /*0570*/  SEL R19, RZ, 0x1, !P0 ;  /* 0x00000001ff137807 */ /* 0x000fe20004000000 */
[----:B------:R-:W-:Y:S01]  /*0580*/  @!P3 IMAD.MOV.U32 R17, RZ, RZ, R7 ;  /* 0x000000ffff11b224 */ /* 0x000fe200078e0007 */
[----:B------:R-:W-:-:S04]  /*0590*/  ISETP.GE.U32.AND P1, PT, R8, 0x2, PT ;  /* 0x000000020800780c */ /* 0x000fc80003f26070 */
[----:B------:R-:W-:Y:S01]  /*05a0*/  SEL R19, R19, 0x2, P1 ;  /* 0x0000000213137807 */ /* 0x000fe20000800000 */
[----:B------:R0:W3:Y:S01]  /*05b0*/  @!UP1 SYNCS.EXCH.64 URZ, [UR6+0x68], UR4 ;  /* 0x00006804063f95b2 */ /* 0x0000e20008000100 */
[----:B------:R-:W-:Y:S01]  /*05c0*/  NOP ;  /* 0x0000000000007918 */ /* 0x000fe20000000000 */
[----:B---34-:R-:W-:Y:S06]  /*05d0*/  BAR.SYNC.DEFER_BLOCKING 0x0 ;  /* 0x0000000000007b1d */ /* 0x018fec0000010000 */
[----:B------:R-:W-:Y:S05]  /*05e0*/  @!P2 BRA `(.L_x_3) ;  /* 0x0000009c006ca947 */ /* 0x000fea0003800000 */
[----:B------:R-:W-:-:S13]  /*05f0*/  ISETP.GT.U32.AND P0, PT, R8, 0x1, PT ;  /* 0x000000010800780c */ /* 0x000fda0003f04070 */
[----:B0-----:R-:W-:Y:S05]  /*0600*/  @P0 EXIT ;  /* 0x000000000000094d */ /* 0x001fea0003800000 */
[----:B------:R-:W-:Y:S01]  /*0610*/  ULDC.64 UR4, c[0x0][0x650] ;  /* 0x0001940000047ab9 */ /* 0x000fe20000000a00 */
[----:B------:R-:W-:Y:S01]  /*0620*/  PRMT R0, RZ, 0x7610, R0 ;  /* 0x00007610ff007816 */ /* 0x000fe20000000000 */
[----:B------:R-:W-:Y:S01]  /*0630*/  IMAD.MOV.U32 R153, RZ, RZ, -0x1 ;  /* 0xffffffffff997424 */ /* 0x000fe200078e00ff */
[----:B------:R-:W-:Y:S01]  /*0640*/  ISETP.GE.U32.AND P0, PT, R16, UR4, PT ;  /* 0x0000000410007c0c */ /* 0x000fe2000bf06070 */
[----:B------:R-:W-:Y:S02]  /*0650*/  IMAD.MOV.U32 R152, RZ, RZ, -0x1 ;  /* 0xffffffffff987424 */ /* 0x000fe400078e00ff */
[----:B------:R-:W-:Y:S01]  /*0660*/  IMAD.MOV.U32 R23, RZ, RZ, -0x1 ;  /* 0xffffffffff177424 */ /* 0x000fe200078e00ff */
[----:B------:R-:W-:-:S13]  /*0670*/  ISETP.GE.U32.AND.EX P0, PT, R17, UR5, PT, P0 ;  /* 0x0000000511007c0c */ /* 0x000fda000bf06100 */
[----:B------:R-:W-:Y:S05]  /*0680*/  @P0 BRA `(.L_x_4) ;  /* 0x0000000400540947 */ /* 0x000fea0003800000 */
[----:B------:R-:W0:Y:S01]  /*0690*/  LDC.64 R14, c[0x0][0x628] ;  /* 0x00018a00ff0e7b82 */ /* 0x000e220000000a00 */
[----:B------:R-:W-:Y:S02]  /*06a0*/  IMAD.MOV.U32 R6, RZ, RZ, R16 ;  /* 0x000000ffff067224 */ /* 0x000fe400078e0010 */
[----:B------:R-:W-:-:S05]  /*06b0*/  IMAD.MOV.U32 R7, RZ, RZ, R17 ;  /* 0x000000ffff077224 */ /* 0x000fca00078e0011 */
[----:B------:R-:W1:Y:S08]  /*06c0*/  LDC R0, c[0x0][0x630] ;  /* 0x00018c00ff007b82 */ /* 0x000e700000000800 */
[----:B------:R-:W2:Y:S01]  /*06d0*/  LDC.64 R20, c[0x0][0x620] ;  /* 0x00018800ff147b82 */ /* 0x000ea20000000a00 */
[----:B0-----:R-:W-:-:S04]  /*06e0*/  ISETP.NE.U32.AND P0, PT, R14, RZ, PT ;  /* 0x000000ff0e00720c */ /* 0x001fc80003f05070 */
[----:B------:R-:W-:-:S13]  /*06f0*/  ISETP.NE.AND.EX P0, PT, R15, RZ, PT, P0 ;  /* 0x000000ff0f00720c */ /* 0x000fda0003f05300 */
[----:B-12---:R-:W-:Y:S05]  /*0700*/  @!P0 BRA `(.L_x_5) ;  /* 0x0000000000288947 */ /* 0x006fea0003800000 */
[----:B------:R-:W0:Y:S02]  /*0710*/  LDC R11, c[0x0][0x634] ;  /* 0x00018d00ff0b7b82 */ /* 0x000e240000000800 */
[----:B0-----:R-:W-:-:S05]  /*0720*/  IADD3 R11, P0, R16, R11, RZ ;  /* 0x0000000b100b7210 */ /* 0x001fca0007f1e0ff */
[----:B------:R-:W-:-:S04]  /*0730*/  IMAD.X R13, RZ, RZ, R17, P0 ;  /* 0x000000ffff0d7224 */ /* 0x000fc800000e0611 */
[----:B------:R-:W-:-:S04]  /*0740*/  IMAD.WIDE.U32 R6, R13, R14, RZ ;  /* 0x0000000e0d067225 */ /* 0x000fc800078e00ff */
[----:B------:R-:W-:-:S04]  /*0750*/  IMAD.WIDE.U32 R8, P0, R11, R15, R6 ;  /* 0x0000000f0b087225 */ /* 0x000fc80007800006 */
[----:B------:R-:W-:-:S04]  /*0760*/  IMAD.WIDE.U32 R6, R11, R14, RZ ;  /* 0x0000000e0b067225 */ /* 0x000fc800078e00ff */
[----:B------:R-:W-:Y:S01]  /*0770*/  IMAD.X R11, RZ, RZ, RZ, P0 ;  /* 0x000000ffff0b7224 */ /* 0x000fe200000e06ff */
[----:B------:R-:W-:Y:S01]  /*0780*/  IADD3 RZ, P0, R7, R8, RZ ;  /* 0x0000000807ff7210 */ /* 0x000fe20007f1e0ff */
[----:B------:R-:W-:-:S04]  /*0790*/  IMAD.MOV.U32 R10, RZ, RZ, R9 ;  /* 0x000000ffff0a7224 */ /* 0x000fc800078e0009 */
[----:B------:R-:W-:-:S08]  /*07a0*/  IMAD.WIDE.U32.X R6, R13, R15, R10, P0 ;  /* 0x0000000f0d067225 */ /* 0x000fd000000e040a */
.L_x_5:
[-CC-:B------:R-:W-:Y:S01]  /*07b0*/  SHF.R.U64 R23, R6, R0.reuse, R7.reuse ;  /* 0x0000000006177219 */ /* 0x180fe20000001207 */
[----:B------:R-:W0:Y:S01]  /*07c0*/  LDC R10, c[0x0][0x618] ;  /* 0x00018600ff0a7b82 */ /* 0x000e220000000800 */
[----:B------:R-:W-:Y:S01]  /*07d0*/  SHF.R.U32.HI R5, RZ, R0, R7 ;  /* 0x00000000ff057219 */ /* 0x000fe20000011607 */
[----:B------:R-:W-:Y:S01]  /*07e0*/  ULDC UR4, c[0x0][0x150] ;  /* 0x0000540000047ab9 */ /* 0x000fe20000000800 */
[----:B------:R-:W-:Y:S02]  /*07f0*/  IADD3 R9, P0, RZ, -R23, RZ ;  /* 0x80000017ff097210 */ /* 0x000fe40007f1e0ff */
[----:B------:R-:W-:-:S03]  /*0800*/  I2FP.F32.U32 R0, R4 ;  /* 0x0000000400007245 */ /* 0x000fc60000201000 */
[----:B------:R-:W1:Y:S01]  /*0810*/  LDC.64 R28, c[0x0][0x640] ;  /* 0x00019000ff1c7b82 */ /* 0x000e620000000a00 */
[----:B------:R-:W-:Y:S02]  /*0820*/  IMAD.X R11, RZ, RZ, ~R5, P0 ;  /* 0x000000ffff0b7224 */ /* 0x000fe400000e0e05 */
[----:B------:R-:W-:Y:S01]  /*0830*/  FMUL R0, R0, UR4 ;  /* 0x0000000400007c20 */ /* 0x000fe20008400000 */
[----:B------:R-:W-:Y:S01]  /*0840*/  IMAD.WIDE.U32 R6, R9, R20, R16 ;  /* 0x0000001409067225 */ /* 0x000fe200078e0010 */
[----:B------:R-:W-:-:S03]  /*0850*/  ULDC UR4, c[0x0][0x154] ;  /* 0x0000550000047ab9 */ /* 0x000fc60000000800 */
[----:B------:R-:W-:Y:S01]  /*0860*/  IMAD R8, R11, R20, RZ ;  /* 0x000000140b087224 */ /* 0x000fe200078e02ff */
[----:B------:R-:W2:Y:S01]  /*0870*/  LDC R5, c[0x0][0x144] ;  /* 0x00005100ff057b82 */ /* 0x000ea20000000800 */
[----:B------:R-:W3:Y:S02]  /*0880*/  F2I.U32.TRUNC.NTZ R0, R0 ;  /* 0x0000000000007305 */ /* 0x000ee4000020f000 */
[----:B------:R-:W-:-:S04]  /*0890*/  IMAD R9, R9, R21, R8 ;  /* 0x0000001509097224 */ /* 0x000fc800078e0208 */
[----:B------:R-:W-:Y:S01]  /*08a0*/  IMAD.IADD R7, R7, 0x1, R9 ;  /* 0x0000000107077824 */ /* 0x000fe200078e0209 */
[----:B------:R-:W4:Y:S01]  /*08b0*/  LDC R12, c[0x0][0x608] ;  /* 0x00018200ff0c7b82 */ /* 0x000f220000000800 */
[----:B------:R-:W-:-:S03]  /*08c0*/  IMAD.MOV.U32 R9, RZ, RZ, -0x1 ;  /* 0xffffffffff097424 */ /* 0x000fc600078e00ff */
[-CC-:B0-----:R-:W-:Y:S02]  /*08d0*/  SHF.R.U64 R20, R6, R10.reuse, R7.reuse ;  /* 0x0000000a06147219 */ /* 0x181fe40000001207 */
[----:B------:R-:W-:Y:S02]  /*08e0*/  I2FP.F32.U32 R6, R3 ;  /* 0x0000000300067245 */ /* 0x000fe40000201000 */
[----:B------:R-:W0:Y:S01]  /*08f0*/  LDC R26, c[0x0][0x658] ;  /* 0x00019600ff1a7b82 */ /* 0x000e220000000800 */
[----:B-1----:R-:W-:Y:S01]  /*0900*/  ISETP.NE.U32.AND P0, PT, R28, RZ, PT ;  /* 0x000000ff1c00720c */ /* 0x002fe20003f05070 */
[----:B---3--:R-:W-:Y:S01]  /*0910*/  IMAD.MOV R8, RZ, RZ, -R0 ;  /* 0x000000ffff087224 */ /* 0x008fe200078e0a00 */
[----:B------:R-:W-:Y:S01]  /*0920*/  SHF.R.U32.HI R7, RZ, R10, R7 ;  /* 0x0000000aff077219 */ /* 0x000fe20000011607 */
[----:B------:R-:W-:Y:S01]  /*0930*/  FMUL R6, R6, UR4 ;  /* 0x0000000406067c20 */ /* 0x000fe20008400000 */
[----:B------:R-:W-:-:S03]  /*0940*/  ISETP.NE.AND.EX P0, PT, R29, RZ, PT, P0 ;  /* 0x000000ff1d00720c */ /* 0x000fc60003f05300 */
[----:B------:R-:W1:Y:S01]  /*0950*/  LDC R14, c[0x0][0x148] ;  /* 0x00005200ff0e7b82 */ /* 0x000e620000000800 */
[----:B--2---:R-:W-:-:S07]  /*0960*/  IMAD R0, R5, R8, R4 ;  /* 0x0000000805007224 */ /* 0x004fce00078e0204 */
[----:B------:R-:W2:Y:S01]  /*0970*/  LDC R24, c[0x0][0x600] ;  /* 0x00018000ff187b82 */ /* 0x000ea20000000800 */
[-CC-:B----4-:R-:W-:Y:S02]  /*0980*/  SHF.R.U64 R30, R20, R12.reuse, R7.reuse ;  /* 0x0000000c141e7219 */ /* 0x190fe40000001207 */
[----:B------:R-:W-:Y:S01]  /*0990*/  SHF.R.U32.HI R5, RZ, R12, R7 ;  /* 0x0000000cff057219 */ /* 0x000fe20000011607 */
[----:B------:R-:W-:Y:S01]  /*09a0*/  IMAD.MOV.U32 R7, RZ, RZ, 0x1 ;  /* 0x00000001ff077424 */ /* 0x000fe200078e00ff */
[----:B------:R3:W4:Y:S03]  /*09b0*/  F2I.U32.TRUNC.NTZ R12, R6 ;  /* 0x00000006000c7305 */ /* 0x000726000020f000 */
[----:B------:R-:W1:Y:S01]  /*09c0*/  LDC R15, c[0x0][0x648] ;  /* 0x00019200ff0f7b82 */ /* 0x000e620000000800 */
[-C--:B0-----:R-:W-:Y:S02]  /*09d0*/  SHF.L.U32 R4, R9, R26.reuse, RZ ;  /* 0x0000001a09047219 */ /* 0x081fe400000006ff */
[----:B------:R-:W-:-:S02]  /*09e0*/  SHF.R.U64 R32, R30, R26, R5 ;  /* 0x0000001a1e207219 */ /* 0x000fc40000001205 */
[----:B------:R-:W-:Y:S02]  /*09f0*/  LOP3.LUT R11, RZ, R4, RZ, 0x33, !PT ;  /* 0x00000004ff0b7212 */ /* 0x000fe400078e33ff */
[-C--:B------:R-:W-:Y:S01]  /*0a00*/  SHF.R.U32.HI R5, RZ, R26.reuse, R5 ;  /* 0x0000001aff057219 */ /* 0x080fe20000011605 */
[----:B------:R-:W0:Y:S01]  /*0a10*/  LDC R21, c[0x0][0x638] ;  /* 0x00018e00ff157b82 */ /* 0x000e220000000800 */
[----:B------:R-:W-:Y:S01]  /*0a20*/  SHF.L.U32 R10, R7, R26, RZ ;  /* 0x0000001a070a7219 */ /* 0x000fe200000006ff */
[----:B------:R-:W-:-:S06]  /*0a30*/  IMAD.MOV.U32 R4, RZ, RZ, R32 ;  /* 0x000000ffff047224 */ /* 0x000fcc00078e0020 */
[----:B------:R-:W0:Y:S01]  /*0a40*/  LDC R153, c[0x0][0x610] ;  /* 0x00018400ff997b82 */ /* 0x000e220000000800 */
[----:B---34-:R-:W-:Y:S05]  /*0a50*/  @!P0 BRA `(.L_x_6) ;  /* 0x0000000000288947 */ /* 0x018fea0003800000 */
[----:B------:R-:W3:Y:S02]  /*0a60*/  LDC R9, c[0x0][0x64c] ;  /* 0x00019300ff097b82 */ /* 0x000ee40000000800 */
[----:B---3--:R-:W-:-:S05]  /*0a70*/  IADD3 R9, P0, R32, R9, RZ ;  /* 0x0000000920097210 */ /* 0x008fca0007f1e0ff */
        /* <DEDUP_REMOVED lines=8> */
.L_x_6:
[----:B-1----:R-:W-:Y:S01]  /*0b00*/  SHF.R.U64 R4, R4, R15, R5 ;  /* 0x0000000f04047219 */ /* 0x002fe20000001205 */
[----:B--2---:R-:W-:Y:S01]  /*0b10*/  VIADD R5, R24, 0xffffffff ;  /* 0xffffffff18057836 */ /* 0x004fe20000000000 */
[----:B------:R-:W-:Y:S01]  /*0b20*/  LOP3.LUT R11, R30, R11, RZ, 0xc0, !PT ;  /* 0x0000000b1e0b7212 */ /* 0x000fe200078ec0ff */
[----:B------:R-:W-:Y:S02]  /*0b30*/  IMAD.MOV R12, RZ, RZ, -R12 ;  /* 0x000000ffff0c7224 */ /* 0x000fe400078e0a0c */
[----:B------:R-:W-:Y:S02]  /*0b40*/  IMAD.MOV R6, RZ, RZ, -R4 ;  /* 0x000000ffff067224 */ /* 0x000fe400078e0a04 */
[----:B------:R-:W-:Y:S01]  /*0b50*/  IMAD R11, R10, R4, R11 ;  /* 0x000000040a0b7224 */ /* 0x000fe200078e020b */
[----:B------:R-:W-:Y:S01]  /*0b60*/  LOP3.LUT R4, R20, R5, RZ, 0xc0, !PT ;  /* 0x0000000514047212 */ /* 0x000fe200078ec0ff */
[----:B------:R-:W-:Y:S02]  /*0b70*/  @P3 IMAD R0, R14, R12, R3 ;  /* 0x0000000c0e003224 */ /* 0x000fe400078e0203 */
[----:B0-----:R-:W-:-:S02]  /*0b80*/  IMAD R3, R6, R21, R32 ;  /* 0x0000001506037224 */ /* 0x001fc400078e0220 */
[----:B------:R-:W-:Y:S02]  /*0b90*/  IMAD R153, R11, R153, R0 ;  /* 0x000000990b997224 */ /* 0x000fe400078e0200 */
[----:B------:R-:W-:Y:S02]  /*0ba0*/  IMAD R4, R3, R24, R4 ;  /* 0x0000001803047224 */ /* 0x000fe400078e0204 */
[----:B------:R-:W-:-:S03]  /*0bb0*/  IMAD.MOV.U32 R0, RZ, RZ, 0x1 ;  /* 0x00000001ff007424 */ /* 0x000fc600078e00ff */
[----:B------:R-:W-:Y:S02]  /*0bc0*/  SEL R152, R4, R153, !P3 ;  /* 0x0000009904987207 */ /* 0x000fe40005800000 */
[----:B------:R-:W-:-:S07]  /*0bd0*/  SEL R153, R153, R4, !P3 ;  /* 0x0000000499997207 */ /* 0x000fce0005800000 */
.L_x_4:
[----:B------:R-:W-:-:S08]  /*0be0*/  NOP ;  /* 0x0000000000007918 */ /* 0x000fd00000000000 */
[----:B------:R-:W0:Y:S02]  /*0bf0*/  USETMAXREG.TRY_ALLOC.CTAPOOL UP0, 0xe8 ;  /* 0x000000e8000079c8 */ /* 0x000e240008000600 */
[----:B0-----:R-:W-:-:S13]  /*0c00*/  PLOP3.LUT P0, PT, PT, PT, UP0, 0x80, 0x0 ;  /* 0x000000000000781c */ /* 0x001fda0003f0f008 */
[----:B------:R-:W-:Y:S05]  /*0c10*/  @!P0 BRA `(.L_x_4) ;  /* 0xfffffffc00f08947 */ /* 0x000fea000383ffff */
[----:B------:R-:W-:Y:S01]  /*0c20*/  ULDC.64 UR4, c[0x0][0x598] ;  /* 0x0001660000047ab9 */ /* 0x000fe20000000a00 */
[----:B------:R-:W-:Y:S01]  /*0c30*/  ULDC.64 UR36, c[0x0][0x208] ;  /* 0x0000820000247ab9 */ /* 0x000fe20000000a00 */
[----:B------:R-:W-:-:S04]  /*0c40*/  ISETP.NE.U32.AND P0, PT, RZ, UR4, PT ;  /* 0x00000004ff007c0c */ /* 0x000fc8000bf05070 */
[----:B------:R-:W-:-:S13]  /*0c50*/  ISETP.NE.AND.EX P0, PT, RZ, UR5, PT, P0 ;  /* 0x00000005ff007c0c */ /* 0x000fda000bf05300 */
[----:B------:R-:W-:Y:S05]  /*0c60*/  @!P0 BRA `(.L_x_7) ;  /* 0x00000000001c8947 */ /* 0x000fea0003800000 */
[----:B------:R-:W0:Y:S02]  /*0c70*/  LDC.64 R4, c[0x0][0x598] ;  /* 0x00016600ff047b82 */ /* 0x000e240000000a00 */
[----:B0-----:R-:W2:Y:S02]  /*0c80*/  LDG.E.64 R4, desc[UR36][R4.64] ;  /* 0x0000002404047981 */ /* 0x001ea4000c1e1b00 */
[----:B--2---:R-:W-:-:S04]  /*0c90*/  ISETP.NE.U32.AND P0, PT, R4, RZ, PT ;  /* 0x000000ff0400720c */ /* 0x004fc80003f05070 */
[----:B------:R-:W-:-:S13]  /*0ca0*/  ISETP.NE.AND.EX P0, PT, R5, RZ, PT, P0 ;  /* 0x000000ff0500720c */ /* 0x000fda0003f05300 */
[----:B------:R-:W-:Y:S05]  /*0cb0*/  @!P0 BRA `(.L_x_7) ;  /* 0x0000000000088947 */ /* 0x000fea0003800000 */
[----:B------:R0:W5:Y:S01]  /*0cc0*/  LD.E R154, desc[UR36][R4.64] ;  /* 0x00000024049a7980 */ /* 0x000162000c101900 */
[----:B------:R-:W-:Y:S05]  /*0cd0*/  BRA `(.L_x_8) ;  /* 0x0000000000247947 */ /* 0x000fea0003800000 */
.L_x_7:
[----:B------:R-:W-:Y:S02]  /*0ce0*/  ULDC.64 UR4, c[0x0][0x588] ;  /* 0x0001620000047ab9 */ /* 0x000fe40000000a00 */
[----:B------:R-:W-:-:S04]  /*0cf0*/  ISETP.NE.U32.AND P0, PT, RZ, UR4, PT ;  /* 0x00000004ff007c0c */ /* 0x000fc8000bf05070 */
[----:B------:R-:W-:-:S13]  /*0d00*/  ISETP.NE.AND.EX P0, PT, RZ, UR5, PT, P0 ;  /* 0x00000005ff007c0c */ /* 0x000fda000bf05300 */
[----:B------:R-:W-:Y:S05]  /*0d10*/  @!P0 BRA `(.L_x_9) ;  /* 0x00000000000c8947 */ /* 0x000fea0003800000 */
[----:B------:R-:W0:Y:S02]  /*0d20*/  LDC.64 R154, c[0x0][0x588] ;  /* 0x00016200ff9a7b82 */ /* 0x000e240000000a00 */
[----:B0-----:R1:W5:Y:S01]  /*0d30*/  LDG.E R154, desc[UR36][R154.64] ;  /* 0x000000249a9a7981 */ /* 0x001362000c1e1900 */
[----:B------:R-:W-:Y:S05]  /*0d40*/  BRA `(.L_x_8) ;  /* 0x0000000000087947 */ /* 0x000fea0003800000 */
.L_x_9:
[----:B------:R-:W-:Y:S02]  /*0d50*/  ULDC UR4, c[0x0][0x580] ;  /* 0x0001600000047ab9 */ /* 0x000fe40000000800 */
[----:B------:R-:W-:-:S07]  /*0d60*/  IMAD.U32 R154, RZ, RZ, UR4 ;  /* 0x00000004ff9a7e24 */ /* 0x000fce000f8e00ff */
.L_x_8:
[----:B------:R-:W-:Y:S02]  /*0d70*/  ULDC.64 UR4, c[0x0][0x5a0] ;  /* 0x0001680000047ab9 */ /* 0x000fe40000000a00 */
[----:B------:R-:W-:-:S04]  /*0d80*/  ISETP.NE.U32.AND P0, PT, RZ, UR4, PT ;  /* 0x00000004ff007c0c */ /* 0x000fc8000bf05070 */
[----:B------:R-:W-:-:S13]  /*0d90*/  ISETP.NE.AND.EX P0, PT, RZ, UR5, PT, P0 ;  /* 0x00000005ff007c0c */ /* 0x000fda000bf05300 */
[----:B------:R-:W-:Y:S05]  /*0da0*/  @!P0 BRA `(.L_x_10) ;  /* 0x00000000001c8947 */ /* 0x000fea0003800000 */
[----:B0-----:R-:W0:Y:S02]  /*0db0*/  LDC.64 R4, c[0x0][0x5a0] ;  /* 0x00016800ff047b82 */ /* 0x001e240000000a00 */
[----:B0-----:R-:W2:Y:S02]  /*0dc0*/  LDG.E.64 R4, desc[UR36][R4.64] ;  /* 0x0000002404047981 */ /* 0x001ea4000c1e1b00 */
[----:B--2---:R-:W-:-:S04]  /*0dd0*/  ISETP.NE.U32.AND P0, PT, R4, RZ, PT ;  /* 0x000000ff0400720c */ /* 0x004fc80003f05070 */
[----:B------:R-:W-:-:S13]  /*0de0*/  ISETP.NE.AND.EX P0, PT, R5, RZ, PT, P0 ;  /* 0x000000ff0500720c */ /* 0x000fda0003f05300 */
[----:B------:R-:W-:Y:S05]  /*0df0*/  @!P0 BRA `(.L_x_10) ;  /* 0x0000000000088947 */ /* 0x000fea0003800000 */
[----:B-1----:R0:W5:Y:S01]  /*0e00*/  LD.E R155, desc[UR36][R4.64] ;  /* 0x00000024049b7980 */ /* 0x002162000c101900 */
[----:B------:R-:W-:Y:S05]  /*0e10*/  BRA `(.L_x_11) ;  /* 0x0000000000247947 */ /* 0x000fea0003800000 */
.L_x_10:
[----:B------:R-:W-:Y:S02]  /*0e20*/  ULDC.64 UR4, c[0x0][0x590] ;  /* 0x0001640000047ab9 */ /* 0x000fe40000000a00 */
[----:B------:R-:W-:-:S04]  /*0e30*/  ISETP.NE.U32.AND P0, PT, RZ, UR4, PT ;  /* 0x00000004ff007c0c */ /* 0x000fc8000bf05070 */
[----:B------:R-:W-:-:S13]  /*0e40*/  ISETP.NE.AND.EX P0, PT, RZ, UR5, PT, P0 ;  /* 0x00000005ff007c0c */ /* 0x000fda000bf05300 */
[----:B------:R-:W-:Y:S05]  /*0e50*/  @!P0 BRA `(.L_x_12) ;  /* 0x00000000000c8947 */ /* 0x000fea0003800000 */
[----:B0-----:R-:W1:Y:S02]  /*0e60*/  LDC.64 R4, c[0x0][0x590] ;  /* 0x00016400ff047b82 */ /* 0x001e640000000a00 */
[----:B-1----:R1:W5:Y:S01]  /*0e70*/  LDG.E R155, desc[UR36][R4.64] ;  /* 0x00000024049b7981 */ /* 0x002362000c1e1900 */
[----:B------:R-:W-:Y:S05]  /*0e80*/  BRA `(.L_x_11) ;  /* 0x0000000000087947 */ /* 0x000fea0003800000 */
.L_x_12:
[----:B------:R-:W-:Y:S02]  /*0e90*/  ULDC UR4, c[0x0][0x584] ;  /* 0x0001610000047ab9 */ /* 0x000fe40000000800 */
[----:B-1----:R-:W-:-:S07]  /*0ea0*/  IMAD.U32 R155, RZ, RZ, UR4 ;  /* 0x00000004ff9b7e24 */ /* 0x002fce000f8e00ff */
.L_x_11:
[----:B------:R-:W-:-:S13]  /*0eb0*/  LOP3.LUT P0, RZ, R0, 0xff, RZ, 0xc0, !PT ;  /* 0x000000ff00ff7812 */ /* 0x000fda000780c0ff */
[----:B------:R-:W-:Y:S05]  /*0ec0*/  @!P0 EXIT ;  /* 0x000000000000894d */ /* 0x000fea0003800000 */
[----:B------:R-:W-:Y:S01]  /*0ed0*/  ULDC UR4, c[0x0][0x28c] ;  /* 0x0000a30000047ab9 */ /* 0x000fe20000000800 */
[----:B------:R-:W-:Y:S01]  /*0ee0*/  LOP3.LUT R158, R19, 0x1, RZ, 0xfc, !PT ;  /* 0x00000001139e7812 */ /* 0x000fe200078efcff */
[----:B------:R-:W-:Y:S01]  /*0ef0*/  UIADD3 UR4, UR4, 0x7f, URZ ;  /* 0x0000007f04047890 */ /* 0x000fe2000fffe03f */
[----:B------:R-:W-:Y:S01]  /*0f00*/  UMOV UR38, URZ ;  /* 0x0000003f00267c82 */ /* 0x000fe20008000000 */
[----:B------:R-:W-:Y:S02]  /*0f10*/  UMOV UR39, URZ ;  /* 0x0000003f00277c82 */ /* 0x000fe40008000000 */
[----:B------:R-:W-:-:S04]  /*0f20*/  USHF.R.S32.HI UR5, URZ, 0x1f, UR4 ;  /* 0x0000001f3f057899 */ /* 0x000fc80008011404 */
[----:B------:R-:W-:-:S04]  /*0f30*/  ULEA.HI UR5, UR5, UR4, URZ, 0x7 ;  /* 0x0000000405057291 */ /* 0x000fc8000f8f383f */
[----:B------:R-:W-:-:S12]  /*0f40*/  USHF.R.S32.HI UR40, URZ, 0x7, UR5 ;  /* 0x000000073f287899 */ /* 0x000fd80008011405 */
.L_x_286:
[----:B------:R-:W-:Y:S01]  /*0f50*/  LOP3.LUT R0, R18, 0x80, RZ, 0xc0, !PT ;  /* 0x0000008012007812 */ /* 0x000fe200078ec0ff */
[----:B--2---:R-:W2:Y:S01]  /*0f60*/  S2UR UR7, SR_CgaCtaId ;  /* 0x00000000000779c3 */ /* 0x004ea20000008800 */
[----:B------:R-:W-:Y:S02]  /*0f70*/  UMOV UR6, 0x400 ;  /* 0x0000040000067882 */ /* 0x000fe40000000000 */
[----:B------:R-:W-:-:S06]  /*0f80*/  SHF.R.U32.HI R0, RZ, 0x7, R0 ;  /* 0x00000007ff007819 */ /* 0x000fcc0000011600 */
[----:B---3--:R-:W3:Y:S01]  /*0f90*/  SHFL.IDX PT, R0, R0, RZ, 0x1f ;  /* 0x00001fff00007589 */ /* 0x008ee200000e0000 */
[----:B--2---:R-:W-:Y:S01]  /*0fa0*/  ULEA UR42, UR7, UR6, 0x18 ;  /* 0x00000006072a7291 */ /* 0x004fe2000f8ec03f */
[----:B---3--:R-:W-:-:S13]  /*0fb0*/  R2UR UR4, R0 ;  /* 0x00000000000472ca */ /* 0x008fda00000e0000 */
[----:B------:R-:W-:-:S04]  /*0fc0*/  ULEA.HI UR5, UR4, UR4, URZ, 0x1 ;  /* 0x0000000404057291 */ /* 0x000fc8000f8f083f */
[----:B------:R-:W-:-:S04]  /*0fd0*/  ULOP3.LUT UR5, UR5, 0x7fffe, URZ, 0xc0, !UPT ;  /* 0x0007fffe05057892 */ /* 0x000fc8000f8ec03f */
[----:B------:R-:W-:-:S03]  /*0fe0*/  UIADD3 UR5, UR4, -UR5, URZ ;  /* 0x8000000504057290 */ /* 0x000fc6000fffe03f */
[----:B------:R-:W-:Y:S01]  /*0ff0*/  ULDC UR4, c[0x0][0x28c] ;  /* 0x0000a30000047ab9 */ /* 0x000fe20000000800 */
[----:B------:R-:W-:Y:S01]  /*1000*/  ULEA UR5, UR5, UR42, 0xd ;  /* 0x0000002a05057291 */ /* 0x000fe2000f8e683f */
[----:B------:R-:W-:-:S03]  /*1010*/  ISETP.LT.AND P0, PT, RZ, UR4, PT ;  /* 0x00000004ff007c0c */ /* 0x000fc6000bf01270 */
[----:B------:R-:W-:-:S04]  /*1020*/  UIADD3 UR5, UR5, 0x100, URZ ;  /* 0x0000010005057890 */ /* 0x000fc8000fffe03f */
[----:B------:R-:W-:-:S04]  /*1030*/  USHF.R.U32.HI UR5, URZ, 0x4, UR5 ;  /* 0x000000043f057899 */ /* 0x000fc80008011605 */
[----:B------:R-:W-:Y:S02]  /*1040*/  ULOP3.LUT UR41, UR5, 0x3fff, URZ, 0xc0, !UPT ;  /* 0x00003fff05297892 */ /* 0x000fe4000f8ec03f */
[----:B-1----:R-:W-:Y:S10]  /*1050*/  @P0 BRA `(.L_x_13) ;  /* 0x0000000000400947 */ /* 0x002ff40003800000 */
[----:B------:R-:W-:Y:S01]  /*1060*/  MOV R0, 0x0 ;  /* 0x0000000000007802 */ /* 0x000fe20000000f00 */
[----:B------:R-:W-:Y:S01]  /*1070*/  ULDC.64 UR4, c[0x4][0x68] ;  /* 0x01001a0000047ab9 */ /* 0x000fe20000000a00 */
[----:B------:R-:W-:Y:S01]  /*1080*/  ULDC.64 UR6, c[0x4][0x8] ;  /* 0x0100020000067ab9 */ /* 0x000fe20000000a00 */
[----:B01----:R-:W-:Y:S01]  /*1090*/  IMAD.U32 R4, RZ, RZ, UR4 ;  /* 0x00000004ff047e24 */ /* 0x003fe2000f8e00ff */
[----:B------:R0:W1:Y:S01]  /*10a0*/  LDC.64 R14, c[0x4][R0] ;  /* 0x01000000000e7b82 */ /* 0x0000620000000a00 */
[----:B------:R-:W-:Y:S01]  /*10b0*/  IMAD.U32 R5, RZ, RZ, UR5 ;  /* 0x00000005ff057e24 */ /* 0x000fe2000f8e00ff */
[----:B------:R-:W-:Y:S01]  /*10c0*/  ULDC.64 UR4, c[0x4][0x70] ;  /* 0x01001c0000047ab9 */ /* 0x000fe20000000a00 */
[----:B------:R-:W-:Y:S02]  /*10d0*/  IMAD.U32 R10, RZ, RZ, UR6 ;  /* 0x00000006ff0a7e24 */ /* 0x000fe4000f8e00ff */
[----:B------:R-:W-:Y:S02]  /*10e0*/  IMAD.U32 R6, RZ, RZ, UR4 ;  /* 0x00000004ff067e24 */ /* 0x000fe4000f8e00ff */
[----:B------:R-:W-:-:S02]  /*10f0*/  IMAD.U32 R7, RZ, RZ, UR5 ;  /* 0x00000005ff077e24 */ /* 0x000fc4000f8e00ff */
[----:B------:R-:W-:Y:S02]  /*1100*/  IMAD.U32 R11, RZ, RZ, UR7 ;  /* 0x00000007ff0b7e24 */ /* 0x000fe4000f8e00ff */
[----:B------:R-:W-:Y:S02]  /*1110*/  IMAD.MOV.U32 R8, RZ, RZ, 0x1e1 ;  /* 0x000001e1ff087424 */ /* 0x000fe400078e00ff */
[----:B------:R-:W-:Y:S02]  /*1120*/  IMAD.MOV.U32 R12, RZ, RZ, 0x1 ;  /* 0x00000001ff0c7424 */ /* 0x000fe400078e00ff */
[----:B0-----:R-:W-:-:S07]  /*1130*/  IMAD.MOV.U32 R13, RZ, RZ, RZ ;  /* 0x000000ffff0d7224 */ /* 0x001fce00078e00ff */
[----:B------:R-:W-:-:S07]  /*1140*/  LEPC R20, `(.L_x_13) ;  /* 0x000000001014794e */ /* 0x000fce0000000000 */
[----:B-1---5:R-:W-:Y:S05]  /*1150*/  CALL.ABS.NOINC R14 ;  /* 0x000000000e007343 */ /* 0x022fea0003c00000 */
.L_x_13:
[----:B------:R-:W-:-:S13]  /*1160*/  ISETP.NE.AND P0, PT, R158, 0x3, PT ;  /* 0x000000039e00780c */ /* 0x000fda0003f05270 */
[----:B------:R-:W-:Y:S05]  /*1170*/  @!P0 BRA `(.L_x_14) ;  /* 0x0000000000048947 */ /* 0x000fea0003800000 */
[----:B------:R-:W-:Y:S01]  /*1180*/  BPT.TRAP 0x1 ;  /* 0x000000040000795c */ /* 0x000fe20000300000 */
.L_x_14:
[----:B------:R-:W-:Y:S02]  /*1190*/  IMAD.U32 R3, RZ, RZ, UR39 ;  /* 0x00000027ff037e24 */ /* 0x000fe4000f8e00ff */
[----:B------:R-:W-:-:S03]  /*11a0*/  IMAD.U32 R0, RZ, RZ, UR38 ;  /* 0x00000026ff007e24 */ /* 0x000fc6000f8e00ff */
[----:B------:R-:W-:Y:S02]  /*11b0*/  LEA R3, R3, UR42, 0x3 ;  /* 0x0000002a03037c11 */ /* 0x000fe4000f8e18ff */
[----:B------:R-:W-:-:S04]  /*11c0*/  SHF.L.U32 R0, R0, 0x1f, RZ ;  /* 0x0000001f00007819 */ /* 0x000fc800000006ff */
[----:B------:R2:W3:Y:S01]  /*11d0*/  SYNCS.PHASECHK.TRANS64.TRYWAIT P1, [R3+URZ], R0 ;  /* 0x00000000030075a7 */ /* 0x0004e2000802017f */
[----:B------:R-:W-:Y:S05]  /*11e0*/  @!P0 BRA `(.L_x_15) ;  /* 0x0000000000048947 */ /* 0x000fea0003800000 */
[----:B------:R-:W-:Y:S01]  /*11f0*/  BPT.TRAP 0x1 ;  /* 0x000000040000795c */ /* 0x000fe20000300000 */
.L_x_15:
[----:B---3--:R-:W-:Y:S05]  /*1200*/  @P1 BRA `(.L_x_16) ;  /* 0x0000000000081947 */ /* 0x008fea0003800000 */
[----:B------:R-:W3:Y:S02]  /*1210*/  SYNCS.PHASECHK.TRANS64.TRYWAIT P1, [R3+URZ], R0 ;  /* 0x00000000030075a7 */ /* 0x000ee4000802017f */
[----:B---3--:R-:W-:Y:S05]  /*1220*/  @!P1 BRA `(.L_x_17) ;  /* 0x000000a8003c9947 */ /* 0x008fea0003800000 */
.L_x_16:
[----:B------:R-:W-:-:S04]  /*1230*/  UISETP.LT.AND UP0, UPT, UR40, 0x1, UPT ;  /* 0x000000012800788c */ /* 0x000fc8000bf01270 */
[----:B------:R-:W-:-:S04]  /*1240*/  USEL UR4, UR40, 0x1, UP0 ;  /* 0x0000000128047887 */ /* 0x000fc80008000000 */
[----:B------:R-:W-:-:S06]  /*1250*/  UIADD3 UR4, UR40, -UR4, URZ ;  /* 0x8000000428047290 */ /* 0x000fcc000fffe03f */
[----:B--23--:R-:W-:Y:S01]  /*1260*/  IMAD.U32 R0, RZ, RZ, UR4 ;  /* 0x00000004ff007e24 */ /* 0x00cfe2000f8e00ff */
[----:B------:R-:W-:Y:S05]  /*1270*/  WARPSYNC.ALL ;  /* 0x0000000000007948 */ /* 0x000fea0003800000 */
[----:B------:R-:W-:Y:S01]  /*1280*/  ISETP.GE.AND P1, PT, R0, 0x1, PT ;  /* 0x000000010000780c */ /* 0x000fe20003f26270 */
[----:B------:R-:W-:Y:S01]  /*1290*/  UIADD3 UR4, UR42, 0x28100, URZ ;  /* 0x000281002a047890 */ /* 0x000fe2000fffe03f */
[----:B------:R-:W-:Y:S01]  /*12a0*/  WARPGROUP.ARRIVE ;  /* 0x00000000000079c5 */ /* 0x000fe20000000000 */
[----:B------:R-:W-:Y:S01]  /*12b0*/  UMOV UR9, 0x40000040 ;  /* 0x4000004000097882 */ /* 0x000fe20000000000 */
[----:B------:R-:W-:Y:S01]  /*12c0*/  UMOV UR11, 0x40000040 ;  /* 0x40000040000b7882 */ /* 0x000fe20000000000 */
[----:B------:R-:W-:-:S04]  /*12d0*/  USHF.R.U32.HI UR4, URZ, 0x4, UR4 ;  /* 0x000000043f047899 */ /* 0x000fc80008011604 */
[----:B------:R-:W-:Y:S02]  /*12e0*/  ULOP3.LUT UR5, UR4, 0x3fff, URZ, 0xc0, !UPT ;  /* 0x00003fff04057892 */ /* 0x000fe4000f8ec03f */
[----:B------:R-:W-:Y:S02]  /*12f0*/  ULOP3.LUT UR4, UR41, 0x10000, URZ, 0xfc, !UPT ;  /* 0x0001000029047892 */ /* 0x000fe4000f8efc3f */
[----:B------:R-:W-:Y:S02]  /*1300*/  ULOP3.LUT UR5, UR5, 0x10000, URZ, 0xfc, !UPT ;  /* 0x0001000005057892 */ /* 0x000fe4000f8efc3f */
[----:B------:R-:W-:Y:S02]  /*1310*/  ULEA UR6, UR39, UR4, 0xb ;  /* 0x0000000427067291 */ /* 0x000fe4000f8e583f */
[----:B------:R-:W-:-:S05]  /*1320*/  ULEA UR7, UR39, UR5, 0xc ;  /* 0x0000000527077291 */ /* 0x000fca000f8e603f */
[----:B------:R-:W-:Y:S02]  /*1330*/  UMOV UR8, UR6 ;  /* 0x0000000600087c82 */ /* 0x000fe40008000000 */
[----:B------:R-:W-:Y:S02]  /*1340*/  UMOV UR10, UR7 ;  /* 0x00000007000a7c82 */ /* 0x000fe40008000000 */
[----:B------:R-:W-:Y:S01]  /*1350*/  HGMMA.64x256x16.F32 R24, gdesc[UR8], RZ, !UPT, gsb0 ;  /* 0x03e00000081879f0 */ /* 0x000fe2000c0008ff */
[----:B------:R-:W-:Y:S02]  /*1360*/  UIADD3 UR8, UR6, 0x2, URZ ;  /* 0x0000000206087890 */ /* 0x000fe4000fffe03f */
[----:B------:R-:W-:Y:S01]  /*1370*/  UIADD3 UR10, UR7, 0x2, URZ ;  /* 0x00000002070a7890 */ /* 0x000fe2000fffe03f */
[----:B------:R-:W-:Y:S01]  /*1380*/  UMOV UR9, 0x40000040 ;  /* 0x4000004000097882 */ /* 0x000fe20000000000 */
[----:B------:R-:W-:Y:S01]  /*1390*/  UMOV UR11, 0x40000040 ;  /* 0x40000040000b7882 */ /* 0x000fe20000000000 */
[----:B------:R-:W-:-:S02]  /*13a0*/  WARPGROUP.DEPBAR.LE gsb0, 0x0 ;  /* 0x00008000000079c5 */ /* 0x000fc40000010000 */
[----:B------:R-:W-:-:S15]  /*13b0*/  WARPGROUP.ARRIVE ;  /* 0x00000000000079c5 */ /* 0x000fde0000000000 */
[----:B------:R-:W-:-:S05]  /*13c0*/  NOP ;  /* 0x0000000000007918 */ /* 0x000fca0000000000 */
[----:B------:R-:W-:Y:S01]  /*13d0*/  HGMMA.64x256x16.F32 R24, gdesc[UR8], R24, gsb0 ;  /* 0x03e00000081879f0 */ /* 0x000fe20008000818 */
[----:B------:R-:W-:Y:S02]  /*13e0*/  UIADD3 UR8, UR6, 0x4, URZ ;  /* 0x0000000406087890 */ /* 0x000fe4000fffe03f */
[----:B------:R-:W-:Y:S01]  /*13f0*/  UIADD3 UR10, UR7, 0x4, URZ ;  /* 0x00000004070a7890 */ /* 0x000fe2000fffe03f */
[----:B------:R-:W-:Y:S01]  /*1400*/  UMOV UR9, 0x40000040 ;  /* 0x4000004000097882 */ /* 0x000fe20000000000 */
[----:B------:R-:W-:Y:S01]  /*1410*/  UMOV UR11, 0x40000040 ;  /* 0x40000040000b7882 */ /* 0x000fe20000000000 */
[----:B------:R-:W-:Y:S02]  /*1420*/  WARPGROUP.DEPBAR.LE gsb0, 0x0 ;  /* 0x00008000000079c5 */ /* 0x000fe40000010000 */
        /* <DEDUP_REMOVED lines=42> */
[----:B------:R-:W-:Y:S03]  /*16d0*/  HGMMA.64x256x16.F32 R24, gdesc[UR8], R24, gsb0 ;  /* 0x03e00000081879f0 */ /* 0x000fe60008000818 */
[----:B------:R-:W-:Y:S02]  /*16e0*/  WARPGROUP.DEPBAR.LE gsb0, 0x0 ;  /* 0x00008000000079c5 */ /* 0x000fe40000010000 */
[----:B------:R-:W-:Y:S05]  /*16f0*/  @!P1 BRA `(.L_x_18) ;  /* 0x0000000400a49947 */ /* 0x000fea0003800000 */
[----:B------:R-:W-:-:S04]  /*1700*/  UIADD3 UR6, UR39, 0x1, URZ ;  /* 0x0000000127067890 */ /* 0x000fc8000fffe03f */
[----:B------:R-:W-:-:S04]  /*1710*/  UISETP.NE.AND UP0, UPT, UR6, 0x5, UPT ;  /* 0x000000050600788c */ /* 0x000fc8000bf05270 */
[----:B------:R-:W-:Y:S02]  /*1720*/  USEL UR7, URZ, 0x1, UP0 ;  /* 0x000000013f077887 */ /* 0x000fe40008000000 */
[----:B------:R-:W-:Y:S02]  /*1730*/  USEL UR6, UR6, URZ, UP0 ;  /* 0x0000003f06067287 */ /* 0x000fe40008000000 */
[----:B------:R-:W-:-:S06]  /*1740*/  ULOP3.LUT UR7, UR38, UR7, URZ, 0x3c, !UPT ;  /* 0x0000000726077292 */ /* 0x000fcc000f8e3c3f */
[----:B01----:R-:W-:Y:S01]  /*1750*/  IMAD.U32 R5, RZ, RZ, UR7 ;  /* 0x00000007ff057e24 */ /* 0x003fe2000f8e00ff */
[----:B------:R-:W-:-:S06]  /*1760*/  UMOV UR7, UR39 ;  /* 0x0000002700077c82 */ /* 0x000fcc0008000000 */
.L_x_25:
[----:B01----:R-:W-:Y:S05]  /*1770*/  @!P0 BRA `(.L_x_19) ;  /* 0x0000000000048947 */ /* 0x003fea0003800000 */
[----:B------:R-:W-:Y:S01]  /*1780*/  BPT.TRAP 0x1 ;  /* 0x000000040000795c */ /* 0x000fe20000300000 */
.L_x_19:
[----:B------:R-:W0:Y:S01]  /*1790*/  S2UR UR9, SR_CgaCtaId ;  /* 0x00000000000979c3 */ /* 0x000e220000008800 */
[----:B------:R-:W-:Y:S01]  /*17a0*/  UMOV UR8, 0x400 ;  /* 0x0000040000087882 */ /* 0x000fe20000000000 */
[----:B------:R-:W-:Y:S01]  /*17b0*/  SHF.L.U32 R3, R5, 0x1f, RZ ;  /* 0x0000001f05037819 */ /* 0x000fe200000006ff */
[----:B0-----:R-:W-:-:S04]  /*17c0*/  ULEA UR8, UR9, UR8, 0x18 ;  /* 0x0000000809087291 */ /* 0x001fc8000f8ec03f */
[----:B------:R-:W-:-:S09]  /*17d0*/  ULEA UR9, UR6, UR8, 0x3 ;  /* 0x0000000806097291 */ /* 0x000fd2000f8e183f */
[----:B------:R0:W1:Y:S01]  /*17e0*/  SYNCS.PHASECHK.TRANS64.TRYWAIT P1, [UR9], R3 ;  /* 0x00000003ff0075a7 */ /* 0x0000620008020149 */
[----:B------:R-:W-:Y:S05]  /*17f0*/  @!P0 BRA `(.L_x_20) ;  /* 0x0000000000048947 */ /* 0x000fea0003800000 */
[----:B------:R-:W-:Y:S01]  /*1800*/  BPT.TRAP 0x1 ;  /* 0x000000040000795c */ /* 0x000fe20000300000 */
.L_x_20:
[----:B-1----:R-:W-:Y:S05]  /*1810*/  @P1 BRA `(.L_x_21) ;  /* 0x0000000000081947 */ /* 0x002fea0003800000 */
[----:B------:R-:W1:Y:S02]  /*1820*/  SYNCS.PHASECHK.TRANS64.TRYWAIT P1, [UR9], R3 ;  /* 0x00000003ff0075a7 */ /* 0x000e640008020149 */
[----:B-1----:R-:W-:Y:S05]  /*1830*/  @!P1 BRA `(.L_x_22) ;  /* 0x000000a000cc9947 */ /* 0x002fea0003800000 */
.L_x_21:
[----:B------:R-:W-:Y:S01]  /*1840*/  ULEA UR9, UR6, UR4, 0xb ;  /* 0x0000000406097291 */ /* 0x000fe2000f8e583f */
[----:B------:R-:W-:Y:S01]  /*1850*/  WARPGROUP.ARRIVE ;  /* 0x00000000000079c5 */ /* 0x000fe20000000000 */
[----:B------:R-:W-:Y:S01]  /*1860*/  ULEA UR10, UR6, UR5, 0xc ;  /* 0x00000005060a7291 */ /* 0x000fe2000f8e603f */
[----:B------:R-:W-:Y:S01]  /*1870*/  UMOV UR13, 0x40000040 ;  /* 0x40000040000d7882 */ /* 0x000fe20000000000 */
[----:B------:R-:W-:-:S03]  /*1880*/  UMOV UR15, 0x40000040 ;  /* 0x40000040000f7882 */ /* 0x000fc60000000000 */
[----:B------:R-:W-:Y:S02]  /*1890*/  UMOV UR12, UR9 ;  /* 0x00000009000c7c82 */ /* 0x000fe40008000000 */
[----:B------:R-:W-:Y:S02]  /*18a0*/  UMOV UR14, UR10 ;  /* 0x0000000a000e7c82 */ /* 0x000fe40008000000 */
[----:B------:R-:W-:Y:S01]  /*18b0*/  HGMMA.64x256x16.F32 R24, gdesc[UR12], R24, gsb0 ;  /* 0x03e000000c1879f0 */ /* 0x000fe20008000818 */
        /* <DEDUP_REMOVED lines=58> */
[----:B------:R-:W-:Y:S01]  /*1c60*/  BPT.TRAP 0x1 ;  /* 0x000000040000795c */ /* 0x000fe20000300000 */
.L_x_23:
[----:B------:R-:W-:Y:S01]  /*1c70*/  ULEA UR8, UR7, UR8, 0x3 ;  /* 0x0000000807087291 */ /* 0x000fe2000f8e183f */
[----:B------:R-:W-:-:S03]  /*1c80*/  ISETP.GT.U32.AND P1, PT, R19, 0x1, PT ;  /* 0x000000011300780c */ /* 0x000fc60003f24070 */
[----:B------:R-:W-:-:S04]  /*1c90*/  UIADD3 UR8, UR8, 0x28, URZ ;  /* 0x0000002808087890 */ /* 0x000fc8000fffe03f */
[----:B------:R-:W-:-:S09]  /*1ca0*/  UPRMT UR8, URZ, 0x654, UR8 ;  /* 0x000006543f087896 */ /* 0x000fd20008000008 */
[----:B------:R-:W-:Y:S01]  /*1cb0*/  SYNCS.ARRIVE.TRANS64.RED.A1T0 RZ, [UR8], RZ ;  /* 0x000000ffffff79a7 */ /* 0x000fe20008100408 */
[----:B------:R-:W-:Y:S05]  /*1cc0*/  @P1 BRA `(.L_x_24) ;  /* 0x0000000000041947 */ /* 0x000fea0003800000 */
[----:B------:R-:W-:Y:S01]  /*1cd0*/  BPT.TRAP 0x1 ;  /* 0x000000040000795c */ /* 0x000fe20000300000 */
.L_x_24:
[----:B------:R-:W-:Y:S01]  /*1ce0*/  UIADD3 UR6, UR6, 0x1, URZ ;  /* 0x0000000106067890 */ /* 0x000fe2000fffe03f */
[C---:B------:R-:W-:Y:S01]  /*1cf0*/  ISETP.GT.AND P1, PT, R0.reuse, 0x1, PT ;  /* 0x000000010000780c */ /* 0x040fe20003f24270 */
[----:B------:R-:W-:Y:S01]  /*1d00*/  UIADD3 UR7, UR7, 0x1, URZ ;  /* 0x0000000107077890 */ /* 0x000fe2000fffe03f */
[----:B------:R-:W-:Y:S01]  /*1d10*/  VIADD R0, R0, 0xffffffff ;  /* 0xffffffff00007836 */ /* 0x000fe20000000000 */
[----:B------:R-:W-:Y:S02]  /*1d20*/  UISETP.NE.AND UP0, UPT, UR6, 0x5, UPT ;  /* 0x000000050600788c */ /* 0x000fe4000bf05270 */
[----:B------:R-:W-:Y:S02]  /*1d30*/  UISETP.NE.AND UP1, UPT, UR7, 0x5, UPT ;  /* 0x000000050700788c */ /* 0x000fe4000bf25270 */
[----:B------:R-:W-:Y:S02]  /*1d40*/  USEL UR8, URZ, 0x1, UP0 ;  /* 0x000000013f087887 */ /* 0x000fe40008000000 */
[----:B------:R-:W-:-:S02]  /*1d50*/  USEL UR6, UR6, URZ, UP0 ;  /* 0x0000003f06067287 */ /* 0x000fc40008000000 */
[----:B------:R-:W-:Y:S02]  /*1d60*/  USEL UR7, UR7, URZ, UP1 ;  /* 0x0000003f07077287 */ /* 0x000fe40008800000 */
[----:B------:R-:W-:Y:S01]  /*1d70*/  LOP3.LUT R5, R5, UR8, RZ, 0x3c, !PT ;  /* 0x0000000805057c12 */ /* 0x000fe2000f8e3cff */
[----:B------:R-:W-:Y:S09]  /*1d80*/  @P1 BRA `(.L_x_25) ;  /* 0xfffffff800781947 */ /* 0x000ff2000383ffff */
.L_x_18:
[----:B------:R-:W2:Y:S02]  /*1d90*/  LDC R0, c[0x0][0x28c] ;  /* 0x0000a300ff007b82 */ /* 0x000ea40000000800 */
[----:B--2---:R-:W-:-:S13]  /*1da0*/  ISETP.GE.AND P1, PT, R0, 0x1, PT ;  /* 0x000000010000780c */ /* 0x004fda0003f26270 */
[----:B------:R-:W-:Y:S05]  /*1db0*/  @!P1 BRA `(.L_x_26) ;  /* 0x0000000000489947 */ /* 0x000fea0003800000 */
[----:B------:R-:W-:Y:S05]  /*1dc0*/  @!P0 BRA `(.L_x_27) ;  /* 0x0000000000048947 */ /* 0x000fea0003800000 */
[----:B------:R-:W-:Y:S01]  /*1dd0*/  BPT.TRAP 0x1 ;  /* 0x000000040000795c */ /* 0x000fe20000300000 */
.L_x_27:
[----:B------:R-:W2:Y:S01]  /*1de0*/  S2UR UR7, SR_CgaCtaId ;  /* 0x00000000000779c3 */ /* 0x000ea20000008800 */
[----:B------:R-:W-:Y:S01]  /*1df0*/  UISETP.LT.AND UP0, UPT, UR40, 0x1, UPT ;  /* 0x000000012800788c */ /* 0x000fe2000bf01270 */
[----:B------:R-:W-:-:S03]  /*1e00*/  ISETP.GT.U32.AND P0, PT, R19, 0x1, PT ;  /* 0x000000011300780c */ /* 0x000fc60003f04070 */
[----:B------:R-:W-:-:S04]  /*1e10*/  USEL UR6, UR40, 0x1, UP0 ;  /* 0x0000000128067887 */ /* 0x000fc80008000000 */
[----:B------:R-:W-:-:S04]  /*1e20*/  UIADD3 UR6, UR39, UR40, -UR6 ;  /* 0x0000002827067290 */ /* 0x000fc8000fffe806 */
[----:B------:R-:W-:-:S04]  /*1e30*/  UIMAD.WIDE.U32 UR4, UR6, -0x33333333, URZ ;  /* 0xcccccccd060478a5 */ /* 0x000fc8000f8e003f */
[----:B------:R-:W-:-:S03]  /*1e40*/  USHF.R.U32.HI UR4, URZ, 0x2, UR5 ;  /* 0x000000023f047899 */ /* 0x000fc60008011605 */
[----:B------:R-:W-:Y:S01]  /*1e50*/  UMOV UR5, 0x400 ;  /* 0x0000040000057882 */ /* 0x000fe20000000000 */
[----:B------:R-:W-:Y:S02]  /*1e60*/  UIMAD UR6, UR4, -0x5, UR6 ;  /* 0xfffffffb040678a4 */ /* 0x000fe4000f8e0206 */
[----:B--2---:R-:W-:-:S04]  /*1e70*/  ULEA UR5, UR7, UR5, 0x18 ;  /* 0x0000000507057291 */ /* 0x004fc8000f8ec03f */
[----:B------:R-:W-:-:S04]  /*1e80*/  ULEA UR6, UR6, UR5, 0x3 ;  /* 0x0000000506067291 */ /* 0x000fc8000f8e183f */
[----:B------:R-:W-:-:S04]  /*1e90*/  UIADD3 UR6, UR6, 0x28, URZ ;  /* 0x0000002806067890 */ /* 0x000fc8000fffe03f */
[----:B------:R-:W-:-:S09]  /*1ea0*/  UPRMT UR6, URZ, 0x654, UR6 ;  /* 0x000006543f067896 */ /* 0x000fd20008000006 */
[----:B------:R-:W-:Y:S01]  /*1eb0*/  SYNCS.ARRIVE.TRANS64.RED.A1T0 RZ, [UR6], RZ ;  /* 0x000000ffffff79a7 */ /* 0x000fe20008100406 */
[----:B------:R-:W-:Y:S05]  /*1ec0*/  @P0 BRA `(.L_x_26) ;  /* 0x0000000000040947 */ /* 0x000fea0003800000 */
[----:B------:R-:W-:Y:S01]  /*1ed0*/  BPT.TRAP 0x1 ;  /* 0x000000040000795c */ /* 0x000fe20000300000 */
.L_x_26:
[----:B------:R-:W2:Y:S01]  /*1ee0*/  LDC R7, c[0x0][0x288] ;  /* 0x0000a200ff077b82 */ /* 0x000ea20000000800 */
[----:B01----:R-:W-:Y:S01]  /*1ef0*/  SHF.R.U32.HI R3, RZ, 0x2, R18 ;  /* 0x00000002ff037819 */ /* 0x003fe20000011612 */
[----:B------:R-:W-:Y:S01]  /*1f00*/  UIADD3 UR39, UR40, UR39, URZ ;  /* 0x0000002728277290 */ /* 0x000fe2000fffe03f */
[C---:B------:R-:W-:Y:S01]  /*1f10*/  LOP3.LUT R4, R18.reuse, 0x60, RZ, 0xc0, !PT ;  /* 0x0000006012047812 */ /* 0x040fe200078ec0ff */
[----:B------:R-:W-:Y:S01]  /*1f20*/  ULDC UR7, c[0x0][0x284] ;  /* 0x0000a10000077ab9 */ /* 0x000fe20000000800 */
[----:B------:R-:W-:Y:S01]  /*1f30*/  LOP3.LUT R3, R3, 0x7, RZ, 0xc0, !PT ;  /* 0x0000000703037812 */ /* 0x000fe200078ec0ff */
[----:B------:R-:W-:Y:S01]  /*1f40*/  UISETP.GT.U32.AND UP0, UPT, UR39, 0x4, UPT ;  /* 0x000000042700788c */ /* 0x000fe2000bf04070 */
[----:B------:R-:W-:Y:S01]  /*1f50*/  SHF.R.U32.HI R10, RZ, 0x1, R4 ;  /* 0x00000001ff0a7819 */ /* 0x000fe20000011604 */
[----:B------:R-:W-:Y:S01]  /*1f60*/  IMAD.SHL.U32 R4, R18, 0x2, RZ ;  /* 0x0000000212047824 */ /* 0x000fe200078e00ff */
[----:B------:R-:W-:Y:S01]  /*1f70*/  LOP3.LUT R0, R22, 0x1, RZ, 0xc0, !PT ;  /* 0x0000000116007812 */ /* 0x000fe200078ec0ff */
[----:B------:R-:W-:Y:S01]  /*1f80*/  UISETP.LT.U32.AND UP0, UPT, UR40, 0x5, UP0 ;  /* 0x000000052800788c */ /* 0x000fe20008701070 */
[----:B------:R-:W-:Y:S01]  /*1f90*/  IADD3 R5, RZ, -R10, -R3 ;  /* 0x8000000aff057210 */ /* 0x000fe20007ffe803 */
[----:B------:R-:W-:Y:S01]  /*1fa0*/  UISETP.GE.U32.AND UP1, UPT, UR40, 0x5, UPT ;  /* 0x000000052800788c */ /* 0x000fe2000bf26070 */
[----:B------:R-:W-:Y:S01]  /*1fb0*/  LOP3.LUT R9, R4, 0x6, RZ, 0xc0, !PT ;  /* 0x0000000604097812 */ /* 0x000fe200078ec0ff */
[C---:B------:R-:W-:Y:S01]  /*1fc0*/  IMAD.SHL.U32 R6, R0.reuse, 0x40, RZ ;  /* 0x0000004000067824 */ /* 0x040fe200078e00ff */
[----:B------:R-:W-:Y:S01]  /*1fd0*/  SHF.R.S32.HI R21, RZ, 0x1f, R23 ;  /* 0x0000001fff157819 */ /* 0x000fe20000011417 */
[----:B------:R-:W-:Y:S01]  /*1fe0*/  IMAD R11, R0, -0x40, R5 ;  /* 0xffffffc0000b7824 */ /* 0x000fe200078e0205 */
[----:B------:R-:W-:Y:S01]  /*1ff0*/  LOP3.LUT R0, R18, 0x3, RZ, 0xc0, !PT ;  /* 0x0000000312007812 */ /* 0x000fe200078ec0ff */
[----:B------:R-:W-:Y:S01]  /*2000*/  ULDC.64 UR8, c[0x0][0x5d0] ;  /* 0x0001740000087ab9 */ /* 0x000fe20000000a00 */
[----:B------:R-:W-:Y:S01]  /*2010*/  PRMT R8, R9, 0x6540, R152 ;  /* 0x0000654009087816 */ /* 0x000fe20000000098 */
[----:B------:R-:W-:Y:S01]  /*2020*/  IMAD.SHL.U32 R152, R152, 0x100, RZ ;  /* 0x0000010098987824 */ /* 0x000fe200078e00ff */
[----:B------:R-:W-:Y:S01]  /*2030*/  UIMAD.WIDE.U32 UR4, UR39, -0x33333333, URZ ;  /* 0xcccccccd270478a5 */ /* 0x000fe2000f8e003f */
[----:B------:R-:W-:Y:S01]  /*2040*/  IMAD R4, R21, UR8, RZ ;  /* 0x0000000815047c24 */ /* 0x000fe2000f8e02ff */
[----:B------:R-:W-:Y:S01]  /*2050*/  USEL UR6, URZ, 0x1, !UP0 ;  /* 0x000000013f067887 */ /* 0x000fe2000c000000 */
[----:B--2---:R-:W-:Y:S01]  /*2060*/  IMAD R13, R0, -0x2, R7 ;  /* 0xfffffffe000d7824 */ /* 0x004fe200078e0207 */
[----:B------:R-:W-:Y:S01]  /*2070*/  ISETP.GE.AND P0, PT, R152, R7, PT ;  /* 0x000000079800720c */ /* 0x000fe20003f06270 */
[C---:B------:R-:W-:Y:S01]  /*2080*/  IMAD.SHL.U32 R0, R153.reuse, 0x80, RZ ;  /* 0x0000008099007824 */ /* 0x040fe200078e00ff */
[----:B------:R-:W-:Y:S01]  /*2090*/  SHF.R.S32.HI R9, RZ, 0x1f, R8 ;  /* 0x0000001fff097819 */ /* 0x000fe20000011408 */
[----:B------:R-:W-:Y:S01]  /*20a0*/  USHF.R.U32.HI UR4, URZ, 0x2, UR5 ;  /* 0x000000023f047899 */ /* 0x000fe20008011605 */
[----:B------:R-:W-:Y:S01]  /*20b0*/  LOP3.LUT R3, R6, 0x40, R3, 0xe2, !PT ;  /* 0x0000004006037812 */ /* 0x000fe200078ee203 */
[----:B------:R-:W-:Y:S01]  /*20c0*/  ULOP3.LUT UR38, UR38, UR6, URZ, 0x3c, !UPT ;  /* 0x0000000626267292 */ /* 0x000fe2000f8e3c3f */
[C---:B------:R-:W-:Y:S01]  /*20d0*/  ISETP.GE.OR P0, PT, R0.reuse, UR7, P0 ;  /* 0x0000000700007c0c */ /* 0x040fe20008706670 */
[----:B------:R-:W-:Y:S01]  /*20e0*/  IMAD.WIDE R6, R153, 0x80, RZ ;  /* 0x0000008099067825 */ /* 0x000fe200078e02ff */
[----:B------:R-:W-:Y:S01]  /*20f0*/  UIMAD UR39, UR4, -0x5, UR39 ;  /* 0xfffffffb042778a4 */ /* 0x000fe2000f8e0227 */
[----:B------:R-:W-:Y:S01]  /*2100*/  IADD3 R0, -R0, UR7, R11 ;  /* 0x0000000700007c10 */ /* 0x000fe2000fffe10b */
[----:B------:R-:W-:Y:S01]  /*2110*/  @UP1 ULOP3.LUT UR38, UR38, 0x1, UR4, 0x78, !UPT ;  /* 0x0000000126261892 */ /* 0x000fe2000f8e7804 */
[C---:B------:R-:W-:Y:S01]  /*2120*/  IMAD R15, R23.reuse, UR9, R4 ;  /* 0x00000009170f7c24 */ /* 0x040fe2000f8e0204 */
[----:B------:R-:W-:Y:S01]  /*2130*/  LOP3.LUT R167, R6, R3, R10, 0xfe, !PT ;  /* 0x0000000306a77212 */ /* 0x000fe200078efe0a */
[----:B------:R-:W-:-:S04]  /*2140*/  IMAD.WIDE.U32 R4, R23, UR8, R8 ;  /* 0x0000000817047c25 */ /* 0x000fc8000f8e0008 */
[----:B------:R-:W-:Y:S02]  /*2150*/  IMAD.IADD R5, R5, 0x1, R15 ;  /* 0x0000000105057824 */ /* 0x000fe400078e020f */
[----:B------:R-:W-:Y:S02]  /*2160*/  IMAD.IADD R3, R13, 0x1, -R152 ;  /* 0x000000010d037824 */ /* 0x000fe400078e0a98 */
[----:B------:R-:W-:Y:S01]  /*2170*/  IMAD.MOV.U32 R153, RZ, RZ, -0x1 ;  /* 0xffffffffff997424 */ /* 0x000fe200078e00ff */
[----:B------:R-:W-:Y:S06]  /*2180*/  @P0 BRA `(.L_x_28) ;  /* 0x0000007800dc0947 */ /* 0x000fec0003800000 */
[----:B------:R-:W0:Y:S01]  /*2190*/  LDC.64 R10, c[0x0][0x5c8] ;  /* 0x00017200ff0a7b82 */ /* 0x000e220000000a00 */
[----:B-----5:R-:W-:Y:S01]  /*21a0*/  FSETP.NEU.AND P0, PT, R155, RZ, PT ;  /* 0x000000ff9b00720b */ /* 0x020fe20003f0d000 */
[----:B------:R-:W-:Y:S01]  /*21b0*/  BSSY B0, `(.L_x_28) ;  /* 0x00007b4000007945 */ /* 0x000fe20003800000 */
[----:B------:R-:W-:-:S04]  /*21c0*/  ISETP.GT.AND P2, PT, R3, RZ, PT ;  /* 0x000000ff0300720c */ /* 0x000fc80003f44270 */
[----:B------:R-:W-:Y:S01]  /*21d0*/  ISETP.GT.AND P1, PT, R0, RZ, P2 ;  /* 0x000000ff0000720c */ /* 0x000fe20001724270 */
[-C--:B0-----:R-:W-:Y:S02]  /*21e0*/  IMAD R12, R7, R10.reuse, RZ ;  /* 0x0000000a070c7224 */ /* 0x081fe400078e02ff */
[----:B------:R-:W-:-:S04]  /*21f0*/  IMAD.WIDE.U32 R160, R167, R10, R4 ;  /* 0x0000000aa7a07225 */ /* 0x000fc800078e0004 */
[----:B------:R-:W-:-:S04]  /*2200*/  IMAD R5, R167, R11, R12 ;  /* 0x0000000ba7057224 */ /* 0x000fc800078e020c */
[----:B------:R-:W-:Y:S01]  /*2210*/  IMAD.IADD R169, R161, 0x1, R5 ;  /* 0x00000001a1a97824 */ /* 0x000fe200078e0205 */
[----:B------:R-:W-:Y:S06]  /*2220*/  @!P0 BRA `(.L_x_29) ;  /* 0x0000005400988947 */ /* 0x000fec0003800000 */
[----:B------:R-:W0:Y:S01]  /*2230*/  LDC.64 R14, c[0x0][0x5b8] ;  /* 0x00016e00ff0e7b82 */ /* 0x000e220000000a00 */
[----:B------:R-:W-:-:S07]  /*2240*/  ULDC.64 UR4, c[0x0][0x5c0] ;  /* 0x0001700000047ab9 */ /* 0x000fce0000000a00 */
[----:B------:R-:W1:Y:S08]  /*2250*/  LDC.64 R164, c[0x0][0x5b0] ;  /* 0x00016c00ffa47b82 */ /* 0x000e700000000a00 */
[----:B------:R-:W2:Y:S01]  /*2260*/  LDC.64 R12, c[0x0][0x5a8] ;  /* 0x00016a00ff0c7b82 */ /* 0x000ea20000000a00 */
[-C--:B0-----:R-:W-:Y:S02]  /*2270*/  IMAD R4, R21, R14.reuse, RZ ;  /* 0x0000000e15047224 */ /* 0x081fe400078e02ff */
[----:B------:R-:W-:-:S04]  /*2280*/  IMAD.WIDE.U32 R162, R23, R14, R8 ;  /* 0x0000000e17a27225 */ /* 0x000fc800078e0008 */
[----:B------:R-:W-:Y:S02]  /*2290*/  IMAD R159, R23, R15, R4 ;  /* 0x0000000f179f7224 */ /* 0x000fe400078e0204 */
[-C--:B-1----:R-:W-:Y:S02]  /*22a0*/  IMAD R6, R7, R164.reuse, RZ ;  /* 0x000000a407067224 */ /* 0x082fe400078e02ff */
[----:B------:R-:W-:Y:S02]  /*22b0*/  IMAD.IADD R21, R163, 0x1, R159 ;  /* 0x00000001a3157824 */ /* 0x000fe400078e029f */
[----:B------:R-:W-:Y:S02]  /*22c0*/  IMAD.MOV.U32 R20, RZ, RZ, R162 ;  /* 0x000000ffff147224 */ /* 0x000fe400078e00a2 */
[C---:B------:R-:W-:Y:S02]  /*22d0*/  IMAD R161, R167.reuse, R165, R6 ;  /* 0x000000a5a7a17224 */ /* 0x040fe400078e0206 */
[----:B------:R-:W-:-:S04]  /*22e0*/  IMAD.WIDE.U32 R4, R167, R164, R20 ;  /* 0x000000a4a7047225 */ /* 0x000fc800078e0014 */
[----:B------:R-:W-:Y:S01]  /*22f0*/  IMAD.IADD R5, R5, 0x1, R161 ;  /* 0x0000000105057824 */ /* 0x000fe200078e02a1 */
[----:B--2---:R-:W-:-:S04]  /*2300*/  LEA R6, P0, R4, R12, 0x1 ;  /* 0x0000000c04067211 */ /* 0x004fc800078008ff */
[----:B------:R-:W-:-:S05]  /*2310*/  LEA.HI.X R7, R4, R13, R5, 0x1, P0 ;  /* 0x0000000d04077211 */ /* 0x000fca00000f0c05 */
[----:B------:R0:W2:Y:S01]  /*2320*/  @P1 LDG.E.LTC128B.U16 R15, desc[UR36][R6.64] ;  /* 0x00000024060f1981 */ /* 0x0000a2000c1e1520 */
[----:B------:R-:W-:Y:S01]  /*2330*/  IMAD.WIDE.U32 R156, R167, R164, R8 ;  /* 0x000000a4a79c7225 */ /* 0x000fe200078e0008 */
[----:B------:R-:W-:Y:S03]  /*2340*/  BSSY B1, `(.L_x_30) ;  /* 0x0000013000017945 */ /* 0x000fe60003800000 */
[----:B------:R-:W-:Y:S02]  /*2350*/  IMAD.IADD R157, R161, 0x1, R157 ;  /* 0x00000001a19d7824 */ /* 0x000fe400078e029d */
[----:B------:R-:W-:-:S04]  /*2360*/  IMAD.WIDE.U32 R156, R23, R14, R156 ;  /* 0x0000000e179c7225 */ /* 0x000fc800078e009c */
[----:B0-----:R-:W-:Y:S01]  /*2370*/  IMAD.IADD R7, R159, 0x1, R157 ;  /* 0x000000019f077824 */ /* 0x001fe200078e029d */
[----:B------:R-:W-:Y:S02]  /*2380*/  LEA R6, P4, R156, R12, 0x1 ;  /* 0x0000000c9c067211 */ /* 0x000fe400078808ff */
[----:B------:R-:W-:Y:S02]  /*2390*/  SHF.L.U64.HI R157, R164, 0x3, R165 ;  /* 0x00000003a49d7819 */ /* 0x000fe400000102a5 */
[----:B------:R-:W-:Y:S01]  /*23a0*/  LEA.HI.X R7, R156, R13, R7, 0x1, P4 ;  /* 0x0000000d9c077211 */ /* 0x000fe200020f0c07 */
[----:B------:R-:W-:Y:S02]  /*23b0*/  IMAD.SHL.U32 R156, R164, 0x8, RZ ;  /* 0x00000008a49c7824 */ /* 0x000fe400078e00ff */
[----:B--2---:R-:W-:-:S05]  /*23c0*/  HADD2.F32 R4, -RZ, R15.H0_H0 ;  /* 0x2000000fff047230 */ /* 0x004fca0000004100 */
[----:B------:R-:W-:Y:S01]  /*23d0*/  FMUL R5, R4, R155 ;  /* 0x0000009b04057220 */ /* 0x000fe20000400000 */
[----:B------:R-:W-:-:S03]  /*23e0*/  LEA R4, P0, R160, UR4, 0x1 ;  /* 0x00000004a0047c11 */ /* 0x000fc6000f8008ff */
[----:B------:R-:W-:Y:S01]  /*23f0*/  FFMA R24, R24, R154, R5 ;  /* 0x0000009a18187223 */ /* 0x000fe20000000005 */
[----:B------:R-:W-:Y:S02]  /*2400*/  LEA.HI.X R5, R160, UR5, R169, 0x1, P0 ;  /* 0x00000005a0057c11 */ /* 0x000fe400080f0ca9 */
[----:B------:R-:W-:Y:S02]  /*2410*/  ISETP.GT.AND P0, PT, R3, 0x1, PT ;  /* 0x000000010300780c */ /* 0x000fe40003f04270 */
[----:B------:R-:W-:Y:S02]  /*2420*/  F2FP.F16.F32.PACK_AB R24, RZ, R24 ;  /* 0x00000018ff18723e */ /* 0x000fe400000000ff */
[----:B------:R-:W-:-:S03]  /*2430*/  ISETP.GT.AND P3, PT, R0, RZ, P0 ;  /* 0x000000ff0000720c */ /* 0x000fc60000764270 */
[----:B------:R0:W-:Y:S10]  /*2440*/  @P1 STG.E.U16 desc[UR36][R4.64], R24 ;  /* 0x0000001804001986 */ /* 0x0001f4000c101524 */
[----:B------:R-:W-:Y:S05]  /*2450*/  @!P3 BRA `(.L_x_31) ;  /* 0x000000000004b947 */ /* 0x000fea0003800000 */
[----:B------:R1:W5:Y:S02]  /*2460*/  LDG.E.LTC128B.U16 R15, desc[UR36][R6.64+0x2] ;  /* 0x00000224060f7981 */ /* 0x000364000c1e1520 */
.L_x_31:
[----:B------:R-:W-:Y:S05]  /*2470*/  BSYNC B1 ;  /* 0x0000000000017941 */ /* 0x000fea0003800000 */
.L_x_30:
[----:B-----5:R-:W-:Y:S01]  /*2480*/  HADD2.F32 R20, -RZ, R15.H0_H0 ;  /* 0x2000000fff147230 */ /* 0x020fe20000004100 */
[----:B------:R-:W-:Y:S01]  /*2490*/  ISETP.GT.AND P2, PT, R0, 0x8, P2 ;  /* 0x000000080000780c */ /* 0x000fe20001744270 */
[----:B------:R-:W-:Y:S01]  /*24a0*/  IMAD.WIDE.U32 R156, R167, R164, R156 ;  /* 0x000000a4a79c7225 */ /* 0x000fe200078e009c */
[----:B------:R-:W-:-:S03]  /*24b0*/  PRMT R152, R15, 0x7610, R152 ;  /* 0x000076100f987816 */ /* 0x000fc60000000098 */
[----:B------:R-:W-:Y:S01]  /*24c0*/  FMUL R20, R20, R155 ;  /* 0x0000009b14147220 */ /* 0x000fe20000400000 */
[----:B------:R-:W-:Y:S01]  /*24d0*/  IMAD.IADD R161, R161, 0x1, R157 ;  /* 0x00000001a1a17824 */ /* 0x000fe200078e029d */
[----:B------:R-:W-:Y:S02]  /*24e0*/  IADD3 R162, P1, R162, R156, RZ ;  /* 0x0000009ca2a27210 */ /* 0x000fe40007f3e0ff */
[----:B------:R-:W-:-:S03]  /*24f0*/  FFMA R25, R25, R154, R20 ;  /* 0x0000009a19197223 */ /* 0x000fc60000000014 */
[----:B------:R-:W-:Y:S01]  /*2500*/  IMAD.X R21, R161, 0x1, R21, P1 ;  /* 0x00000001a1157824 */ /* 0x000fe200008e0615 */
[C---:B------:R-:W-:Y:S02]  /*2510*/  LEA R20, P1, R162.reuse, R12, 0x1 ;  /* 0x0000000ca2147211 */ /* 0x040fe400078208ff */
[----:B------:R-:W-:Y:S02]  /*2520*/  F2FP.F16.F32.PACK_AB R25, RZ, R25 ;  /* 0x00000019ff19723e */ /* 0x000fe400000000ff */
[----:B------:R-:W-:Y:S02]  /*2530*/  LEA.HI.X R21, R162, R13, R21, 0x1, P1 ;  /* 0x0000000da2157211 */ /* 0x000fe400008f0c15 */
[----:B------:R-:W-:-:S05]  /*2540*/  PRMT R157, R25, 0x7610, R157 ;  /* 0x00007610199d7816 */ /* 0x000fca000000009d */
[----:B------:R2:W-:Y:S04]  /*2550*/  @P3 STG.E.U16 desc[UR36][R4.64+0x2], R157 ;  /* 0x0000029d04003986 */ /* 0x0005e8000c101524 */
[----:B------:R-:W0:Y:S01]  /*2560*/  @P2 LDG.E.LTC128B.U16 R152, desc[UR36][R20.64] ;  /* 0x0000002414982981 */ /* 0x000e22000c1e1520 */
[----:B------:R-:W-:Y:S01]  /*2570*/  IADD3 R8, P1, R8, R156, RZ ;  /* 0x0000009c08087210 */ /* 0x000fe20007f3e0ff */
[----:B------:R-:W-:Y:S01]  /*2580*/  BSSY B1, `(.L_x_32) ;  /* 0x0000011000017945 */ /* 0x000fe20003800000 */
[----:B------:R-:W-:Y:S02]  /*2590*/  SHF.L.U64.HI R11, R10, 0x4, R11 ;  /* 0x000000040a0b7819 */ /* 0x000fe4000001020b */
[----:B------:R-:W-:Y:S01]  /*25a0*/  ISETP.GT.AND P0, PT, R0, 0x8, P0 ;  /* 0x000000080000780c */ /* 0x000fe20000704270 */
[----:B------:R-:W-:Y:S01]  /*25b0*/  IMAD.X R9, R9, 0x1, R161, P1 ;  /* 0x0000000109097824 */ /* 0x000fe200008e06a1 */
[----:B------:R-:W-:Y:S01]  /*25c0*/  LEA R10, P1, R10, R4, 0x4 ;  /* 0x000000040a0a7211 */ /* 0x000fe200078220ff */
[----:B------:R-:W-:-:S04]  /*25d0*/  IMAD.WIDE.U32 R14, R23, R14, R8 ;  /* 0x0000000e170e7225 */ /* 0x000fc800078e0008 */
[----:B------:R-:W-:Y:S01]  /*25e0*/  IMAD.X R11, R11, 0x1, R5, P1 ;  /* 0x000000010b0b7824 */ /* 0x000fe200008e0605 */
[----:B------:R-:W-:Y:S01]  /*25f0*/  LEA R8, P3, R14, R12, 0x1 ;  /* 0x0000000c0e087211 */ /* 0x000fe200078608ff */
[----:B------:R-:W-:-:S05]  /*2600*/  IMAD.IADD R9, R159, 0x1, R15 ;  /* 0x000000019f097824 */ /* 0x000fca00078e020f */
[----:B------:R-:W-:Y:S01]  /*2610*/  LEA.HI.X R9, R14, R13, R9, 0x1, P3 ;  /* 0x0000000d0e097211 */ /* 0x000fe200018f0c09 */
[----:B0-----:R-:W-:-:S05]  /*2620*/  HADD2.F32 R24, -RZ, R152.H0_H0 ;  /* 0x20000098ff187230 */ /* 0x001fca0000004100 */
[----:B------:R-:W-:-:S04]  /*2630*/  FMUL R25, R24, R155 ;  /* 0x0000009b18197220 */ /* 0x000fc80000400000 */
[----:B------:R-:W-:-:S05]  /*2640*/  FFMA R25, R26, R154, R25 ;  /* 0x0000009a1a197223 */ /* 0x000fca0000000019 */
[----:B------:R-:W-:-:S05]  /*2650*/  F2FP.F16.F32.PACK_AB R25, RZ, R25 ;  /* 0x00000019ff19723e */ /* 0x000fca00000000ff */
[----:B------:R2:W-:Y:S01]  /*2660*/  @P2 STG.E.U16 desc[UR36][R10.64], R25 ;  /* 0x000000190a002986 */ /* 0x0005e2000c101524 */
[----:B------:R-:W-:Y:S05]  /*2670*/  @!P0 BRA `(.L_x_33) ;  /* 0x0000000000048947 */ /* 0x000fea0003800000 */
[----:B------:R0:W5:Y:S02]  /*2680*/  LDG.E.LTC128B.U16 R152, desc[UR36][R8.64+0x2] ;  /* 0x0000022408987981 */ /* 0x000164000c1e1520 */
.L_x_33:
[----:B------:R-:W-:Y:S05]  /*2690*/  BSYNC B1 ;  /* 0x0000000000017941 */ /* 0x000fea0003800000 */
.L_x_32:
[----:B-----5:R-:W-:Y:S01]  /*26a0*/  HADD2.F32 R12, -RZ, R152.H0_H0 ;  /* 0x20000098ff0c7230 */ /* 0x020fe20000004100 */
[----:B------:R-:W-:Y:S01]  /*26b0*/  ISETP.GT.AND P1, PT, R3, 0x8, PT ;  /* 0x000000080300780c */ /* 0x000fe20003f24270 */
[----:B------:R-:W-:Y:S03]  /*26c0*/  BSSY B1, `(.L_x_34) ;  /* 0x0000008000017945 */ /* 0x000fe60003800000 */
[----:B------:R-:W-:Y:S01]  /*26d0*/  FMUL R12, R12, R155 ;  /* 0x0000009b0c0c7220 */ /* 0x000fe20000400000 */
[----:B------:R-:W-:-:S03]  /*26e0*/  ISETP.GT.AND P2, PT, R0, RZ, P1 ;  /* 0x000000ff0000720c */ /* 0x000fc60000f44270 */
[----:B------:R-:W-:-:S05]  /*26f0*/  FFMA R12, R27, R154, R12 ;  /* 0x0000009a1b0c7223 */ /* 0x000fca000000000c */
[----:B------:R-:W-:-:S05]  /*2700*/  F2FP.F16.F32.PACK_AB R12, RZ, R12 ;  /* 0x0000000cff0c723e */ /* 0x000fca00000000ff */
[----:B------:R3:W-:Y:S01]  /*2710*/  @P0 STG.E.U16 desc[UR36][R10.64+0x2], R12 ;  /* 0x0000020c0a000986 */ /* 0x0007e2000c101524 */
[----:B------:R-:W-:Y:S05]  /*2720*/  @!P2 BRA `(.L_x_35) ;  /* 0x000000000004a947 */ /* 0x000fea0003800000 */
[----:B------:R4:W5:Y:S02]  /*2730*/  LDG.E.LTC128B.U16 R152, desc[UR36][R6.64+0x10] ;  /* 0x0000102406987981 */ /* 0x000964000c1e1520 */
.L_x_35:
[----:B------:R-:W-:Y:S05]  /*2740*/  BSYNC B1 ;  /* 0x0000000000017941 */ /* 0x000fea0003800000 */
.L_x_34:
[----:B---3-5:R-:W-:Y:S01]  /*2750*/  HADD2.F32 R12, -RZ, R152.H0_H0 ;  /* 0x20000098ff0c7230 */ /* 0x028fe20000004100 */
        /* <DEDUP_REMOVED lines=9> */
.L_x_37:
[----:B------:R-:W-:Y:S05]  /*27f0*/  BSYNC B1 ;  /* 0x0000000000017941 */ /* 0x000fea0003800000 */
.L_x_36:
[----:B-----5:R-:W-:Y:S01]  /*2800*/  HADD2.F32 R12, -RZ, R152.H0_H0 ;  /* 0x20000098ff0c7230 */ /* 0x020fe20000004100 */
[----:B------:R-:W-:Y:S01]  /*2810*/  ISETP.GT.AND P1, PT, R0, 0x8, P1 ;  /* 0x000000080000780c */ /* 0x000fe20000f24270 */
[----:B------:R-:W-:Y:S03]  /*2820*/  BSSY B1, `(.L_x_38) ;  /* 0x0000007000017945 */ /* 0x000fe60003800000 */
[----:B------:R-:W-:-:S04]  /*2830*/  FMUL R12, R12, R155 ;  /* 0x0000009b0c0c7220 */ /* 0x000fc80000400000 */
[----:B------:R-:W-:-:S05]  /*2840*/  FFMA R12, R29, R154, R12 ;  /* 0x0000009a1d0c7223 */ /* 0x000fca000000000c */
[----:B------:R-:W-:-:S05]  /*2850*/  F2FP.F16.F32.PACK_AB R12, RZ, R12 ;  /* 0x0000000cff0c723e */ /* 0x000fca00000000ff */
[----:B------:R0:W-:Y:S01]  /*2860*/  @P3 STG.E.U16 desc[UR36][R4.64+0x12], R12 ;  /* 0x0000120c04003986 */ /* 0x0001e2000c101524 */
[----:B------:R-:W-:Y:S05]  /*2870*/  @!P1 BRA `(.L_x_39) ;  /* 0x0000000000049947 */ /* 0x000fea0003800000 */
[----:B------:R0:W5:Y:S02]  /*2880*/  LDG.E.LTC128B.U16 R152, desc[UR36][R8.64+0x10] ;  /* 0x0000102408987981 */ /* 0x000164000c1e1520 */
.L_x_39:
[----:B------:R-:W-:Y:S05]  /*2890*/  BSYNC B1 ;  /* 0x0000000000017941 */ /* 0x000fea0003800000 */
.L_x_38:
[----:B0----5:R-:W-:Y:S01]  /*28a0*/  HADD2.F32 R12, -RZ, R152.H0_H0 ;  /* 0x20000098ff0c7230 */ /* 0x021fe20000004100 */
[----:B------:R-:W-:Y:S01]  /*28b0*/  ISETP.GT.AND P0, PT, R0, 0x8, P0 ;  /* 0x000000080000780c */ /* 0x000fe20000704270 */
[----:B------:R-:W-:Y:S03]  /*28c0*/  BSSY B1, `(.L_x_40) ;  /* 0x0000007000017945 */ /* 0x000fe60003800000 */
[----:B---3--:R-:W-:-:S04]  /*28d0*/  FMUL R13, R12, R155 ;  /* 0x0000009b0c0d7220 */ /* 0x008fc80000400000 */
[----:B------:R-:W-:-:S05]  /*28e0*/  FFMA R13, R30, R154, R13 ;  /* 0x0000009a1e0d7223 */ /* 0x000fca000000000d */
[----:B------:R-:W-:-:S05]  /*28f0*/  F2FP.F16.F32.PACK_AB R13, RZ, R13 ;  /* 0x0000000dff0d723e */ /* 0x000fca00000000ff */
[----:B------:R0:W-:Y:S01]  /*2900*/  @P1 STG.E.U16 desc[UR36][R10.64+0x10], R13 ;  /* 0x0000100d0a001986 */ /* 0x0001e2000c101524 */
[----:B------:R-:W-:Y:S05]  /*2910*/  @!P0 BRA `(.L_x_41) ;  /* 0x0000000000048947 */ /* 0x000fea0003800000 */
[----:B------:R3:W5:Y:S02]  /*2920*/  LDG.E.LTC128B.U16 R152, desc[UR36][R8.64+0x12] ;  /* 0x0000122408987981 */ /* 0x000764000c1e1520 */
.L_x_41:
[----:B------:R-:W-:Y:S05]  /*2930*/  BSYNC B1 ;  /* 0x0000000000017941 */ /* 0x000fea0003800000 */
.L_x_40:
        /* <DEDUP_REMOVED lines=10> */
.L_x_43:
[----:B------:R-:W-:Y:S05]  /*29e0*/  BSYNC B1 ;  /* 0x0000000000017941 */ /* 0x000fea0003800000 */
.L_x_42:
[----:B0----5:R-:W-:Y:S01]  /*29f0*/  HADD2.F32 R12, -RZ, R152.H0_H0 ;  /* 0x20000098ff0c7230 */ /* 0x021fe20000004100 */
        /* <DEDUP_REMOVED lines=9> */
.L_x_45:
[----:B------:R-:W-:Y:S05]  /*2a90*/  BSYNC B1 ;  /* 0x0000000000017941 */ /* 0x000fea0003800000 */
.L_x_44:
        /* <DEDUP_REMOVED lines=9> */
.L_x_47:
[----:B------:R-:W-:Y:S05]  /*2b30*/  BSYNC B1 ;  /* 0x0000000000017941 */ /* 0x000fea0003800000 */
.L_x_46:
[----:B0----5:R-:W-:Y:S01]  /*2b40*/  HADD2.F32 R12, -RZ, R152.H0_H0 ;  /* 0x20000098ff0c7230 */ /* 0x021fe20000004100 */
        /* <DEDUP_REMOVED lines=8> */
.L_x_49:
[----:B------:R-:W-:Y:S05]  /*2bd0*/  BSYNC B1 ;  /* 0x0000000000017941 */ /* 0x000fea0003800000 */
.L_x_48:
        /* <DEDUP_REMOVED lines=10> */
.L_x_51:
[----:B------:R-:W-:Y:S05]  /*2c80*/  BSYNC B1 ;  /* 0x0000000000017941 */ /* 0x000fea0003800000 */
.L_x_50:
        /* <DEDUP_REMOVED lines=10> */
.L_x_53:
[----:B------:R-:W-:Y:S05]  /*2d30*/  BSYNC B1 ;  /* 0x0000000000017941 */ /* 0x000fea0003800000 */
.L_x_52:
        /* <DEDUP_REMOVED lines=9> */
.L_x_55:
[----:B------:R-:W-:Y:S05]  /*2dd0*/  BSYNC B1 ;  /* 0x0000000000017941 */ /* 0x000fea0003800000 */
.L_x_54:
        /* <DEDUP_REMOVED lines=9> */
.L_x_57:
[----:B------:R-:W-:Y:S05]  /*2e70*/  BSYNC B1 ;  /* 0x0000000000017941 */ /* 0x000fea0003800000 */
.L_x_56:
        /* <DEDUP_REMOVED lines=10> */
.L_x_59:
[----:B------:R-:W-:Y:S05]  /*2f20*/  BSYNC B1 ;  /* 0x0000000000017941 */ /* 0x000fea0003800000 */
.L_x_58:
        /* <DEDUP_REMOVED lines=10> */
.L_x_61:
[----:B------:R-:W-:Y:S05]  /*2fd0*/  BSYNC B1 ;  /* 0x0000000000017941 */ /* 0x000fea0003800000 */
.L_x_60:
        /* <DEDUP_REMOVED lines=9> */
.L_x_63:
[----:B------:R-:W-:Y:S05]  /*3070*/  BSYNC B1 ;  /* 0x0000000000017941 */ /* 0x000fea0003800000 */
.L_x_62:
        /* <DEDUP_REMOVED lines=9> */
.L_x_65:
[----:B------:R-:W-:Y:S05]  /*3110*/  BSYNC B1 ;  /* 0x0000000000017941 */ /* 0x000fea0003800000 */
.L_x_64:
        /* <DEDUP_REMOVED lines=10> */
.L_x_67:
[----:B------:R-:W-:Y:S05]  /*31c0*/  BSYNC B1 ;  /* 0x0000000000017941 */ /* 0x000fea0003800000 */
.L_x_66:
        /* <DEDUP_REMOVED lines=10> */
.L_x_69:
[----:B------:R-:W-:Y:S05]  /*3270*/  BSYNC B1 ;  /* 0x0000000000017941 */ /* 0x000fea0003800000 */
.L_x_68:
        /* <DEDUP_REMOVED lines=9> */
.L_x_71:
[----:B------:R-:W-:Y:S05]  /*3310*/  BSYNC B1 ;  /* 0x0000000000017941 */ /* 0x000fea0003800000 */
.L_x_70:
        /* <DEDUP_REMOVED lines=9> */
.L_x_73:
[----:B------:R-:W-:Y:S05]  /*33b0*/  BSYNC B1 ;  /* 0x0000000000017941 */ /* 0x000fea0003800000 */
.L_x_72:
        /* <DEDUP_REMOVED lines=10> */
.L_x_75:
[----:B------:R-:W-:Y:S05]  /*3460*/  BSYNC B1 ;  /* 0x0000000000017941 */ /* 0x000fea0003800000 */
.L_x_74:
        /* <DEDUP_REMOVED lines=10> */
.L_x_77:
[----:B------:R-:W-:Y:S05]  /*3510*/  BSYNC B1 ;  /* 0x0000000000017941 */ /* 0x000fea0003800000 */
.L_x_76:
        /* <DEDUP_REMOVED lines=9> */
.L_x_79:
[----:B------:R-:W-:Y:S05]  /*35b0*/  BSYNC B1 ;  /* 0x0000000000017941 */ /* 0x000fea0003800000 */
.L_x_78:
        /* <DEDUP_REMOVED lines=9> */
.L_x_81:
[----:B------:R-:W-:Y:S05]  /*3650*/  BSYNC B1 ;  /* 0x0000000000017941 */ /* 0x000fea0003800000 */
.L_x_80:
        /* <DEDUP_REMOVED lines=10> */
.L_x_83:
[----:B------:R-:W-:Y:S05]  /*3700*/  BSYNC B1 ;  /* 0x0000000000017941 */ /* 0x000fea0003800000 */
.L_x_82:
        /* <DEDUP_REMOVED lines=10> */
.L_x_85:
[----:B------:R-:W-:Y:S05]  /*37b0*/  BSYNC B1 ;  /* 0x0000000000017941 */ /* 0x000fea0003800000 */
.L_x_84:
        /* <DEDUP_REMOVED lines=9> */
.L_x_87:
[----:B------:R-:W-:Y:S05]  /*3850*/  BSYNC B1 ;  /* 0x0000000000017941 */ /* 0x000fea0003800000 */
.L_x_86:
        /* <DEDUP_REMOVED lines=9> */
.L_x_89:
[----:B------:R-:W-:Y:S05]  /*38f0*/  BSYNC B1 ;  /* 0x0000000000017941 */ /* 0x000fea0003800000 */
.L_x_88:
        /* <DEDUP_REMOVED lines=10> */
.L_x_91:
[----:B------:R-:W-:Y:S05]  /*39a0*/  BSYNC B1 ;  /* 0x0000000000017941 */ /* 0x000fea0003800000 */
.L_x_90:
        /* <DEDUP_REMOVED lines=10> */
.L_x_93:
[----:B------:R-:W-:Y:S05]  /*3a50*/  BSYNC B1 ;  /* 0x0000000000017941 */ /* 0x000fea0003800000 */
.L_x_92:
        /* <DEDUP_REMOVED lines=9> */
.L_x_95:
[----:B------:R-:W-:Y:S05]  /*3af0*/  BSYNC B1 ;  /* 0x0000000000017941 */ /* 0x000fea0003800000 */
.L_x_94:
        /* <DEDUP_REMOVED lines=9> */
.L_x_97:
[----:B------:R-:W-:Y:S05]  /*3b90*/  BSYNC B1 ;  /* 0x0000000000017941 */ /* 0x000fea0003800000 */
.L_x_96:
        /* <DEDUP_REMOVED lines=10> */
.L_x_99:
[----:B------:R-:W-:Y:S05]  /*3c40*/  BSYNC B1 ;  /* 0x0000000000017941 */ /* 0x000fea0003800000 */
.L_x_98:
        /* <DEDUP_REMOVED lines=10> */
.L_x_101:
[----:B------:R-:W-:Y:S05]  /*3cf0*/  BSYNC B1 ;  /* 0x0000000000017941 */ /* 0x000fea0003800000 */
.L_x_100:
        /* <DEDUP_REMOVED lines=9> */
.L_x_103:
[----:B------:R-:W-:Y:S05]  /*3d90*/  BSYNC B1 ;  /* 0x0000000000017941 */ /* 0x000fea0003800000 */
.L_x_102:
        /* <DEDUP_REMOVED lines=9> */
.L_x_105:
[----:B------:R-:W-:Y:S05]  /*3e30*/  BSYNC B1 ;  /* 0x0000000000017941 */ /* 0x000fea0003800000 */
.L_x_104:
        /* <DEDUP_REMOVED lines=10> */
.L_x_107:
[----:B------:R-:W-:Y:S05]  /*3ee0*/  BSYNC B1 ;  /* 0x0000000000017941 */ /* 0x000fea0003800000 */
.L_x_106:
        /* <DEDUP_REMOVED lines=10> */
.L_x_109:
[----:B------:R-:W-:Y:S05]  /*3f90*/  BSYNC B1 ;  /* 0x0000000000017941 */ /* 0x000fea0003800000 */
.L_x_108:
        /* <DEDUP_REMOVED lines=9> */
.L_x_111:
[----:B------:R-:W-:Y:S05]  /*4030*/  BSYNC B1 ;  /* 0x0000000000017941 */ /* 0x000fea0003800000 */
.L_x_110:
        /* <DEDUP_REMOVED lines=9> */
.L_x_113:
[----:B------:R-:W-:Y:S05]  /*40d0*/  BSYNC B1 ;  /* 0x0000000000017941 */ /* 0x000fea0003800000 */
.L_x_112:
        /* <DEDUP_REMOVED lines=10> */
.L_x_115:
[----:B------:R-:W-:Y:S05]  /*4180*/  BSYNC B1 ;  /* 0x0000000000017941 */ /* 0x000fea0003800000 */
.L_x_114:
        /* <DEDUP_REMOVED lines=10> */
.L_x_117:
[----:B------:R-:W-:Y:S05]  /*4230*/  BSYNC B1 ;  /* 0x0000000000017941 */ /* 0x000fea0003800000 */
.L_x_116:
        /* <DEDUP_REMOVED lines=9> */
.L_x_119:
[----:B------:R-:W-:Y:S05]  /*42d0*/  BSYNC B1 ;  /* 0x0000000000017941 */ /* 0x000fea0003800000 */
.L_x_118:
        /* <DEDUP_REMOVED lines=9> */
.L_x_121:
[----:B------:R-:W-:Y:S05]  /*4370*/  BSYNC B1 ;  /* 0x0000000000017941 */ /* 0x000fea0003800000 */
.L_x_120:
        /* <DEDUP_REMOVED lines=10> */
.L_x_123:
[----:B------:R-:W-:Y:S05]  /*4420*/  BSYNC B1 ;  /* 0x0000000000017941 */ /* 0x000fea0003800000 */
.L_x_122:
        /* <DEDUP_REMOVED lines=10> */
.L_x_125:
[----:B------:R-:W-:Y:S05]  /*44d0*/  BSYNC B1 ;  /* 0x0000000000017941 */ /* 0x000fea0003800000 */
.L_x_124:
        /* <DEDUP_REMOVED lines=9> */
.L_x_127:
[----:B------:R-:W-:Y:S05]  /*4570*/  BSYNC B1 ;  /* 0x0000000000017941 */ /* 0x000fea0003800000 */
.L_x_126:
        /* <DEDUP_REMOVED lines=9> */
.L_x_129:
[----:B------:R-:W-:Y:S05]  /*4610*/  BSYNC B1 ;  /* 0x0000000000017941 */ /* 0x000fea0003800000 */
.L_x_128:
        /* <DEDUP_REMOVED lines=10> */
.L_x_131:
[----:B------:R-:W-:Y:S05]  /*46c0*/  BSYNC B1 ;  /* 0x0000000000017941 */ /* 0x000fea0003800000 */
.L_x_130:
        /* <DEDUP_REMOVED lines=10> */
.L_x_133:
[----:B------:R-:W-:Y:S05]  /*4770*/  BSYNC B1 ;  /* 0x0000000000017941 */ /* 0x000fea0003800000 */
.L_x_132:
        /* <DEDUP_REMOVED lines=9> */
.L_x_135:
[----:B------:R-:W-:Y:S05]  /*4810*/  BSYNC B1 ;  /* 0x0000000000017941 */ /* 0x000fea0003800000 */
.L_x_134:
        /* <DEDUP_REMOVED lines=9> */
.L_x_137:
[----:B------:R-:W-:Y:S05]  /*48b0*/  BSYNC B1 ;  /* 0x0000000000017941 */ /* 0x000fea0003800000 */
.L_x_136:
        /* <DEDUP_REMOVED lines=10> */
.L_x_139:
[----:B------:R-:W-:Y:S05]  /*4960*/  BSYNC B1 ;  /* 0x0000000000017941 */ /* 0x000fea0003800000 */
.L_x_138:
        /* <DEDUP_REMOVED lines=10> */
.L_x_141:
[----:B------:R-:W-:Y:S05]  /*4a10*/  BSYNC B1 ;  /* 0x0000000000017941 */ /* 0x000fea0003800000 */
.L_x_140:
        /* <DEDUP_REMOVED lines=9> */
.L_x_143:
[----:B------:R-:W-:Y:S05]  /*4ab0*/  BSYNC B1 ;  /* 0x0000000000017941 */ /* 0x000fea0003800000 */
.L_x_142:
        /* <DEDUP_REMOVED lines=9> */
.L_x_145:
[----:B------:R-:W-:Y:S05]  /*4b50*/  BSYNC B1 ;  /* 0x0000000000017941 */ /* 0x000fea0003800000 */
.L_x_144:
        /* <DEDUP_REMOVED lines=10> */
.L_x_147:
[----:B------:R-:W-:Y:S05]  /*4c00*/  BSYNC B1 ;  /* 0x0000000000017941 */ /* 0x000fea0003800000 */
.L_x_146:
        /* <DEDUP_REMOVED lines=10> */
.L_x_149:
[----:B------:R-:W-:Y:S05]  /*4cb0*/  BSYNC B1 ;  /* 0x0000000000017941 */ /* 0x000fea0003800000 */
.L_x_148:
        /* <DEDUP_REMOVED lines=9> */
.L_x_151:
[----:B------:R-:W-:Y:S05]  /*4d50*/  BSYNC B1 ;  /* 0x0000000000017941 */ /* 0x000fea0003800000 */
.L_x_150:
        /* <DEDUP_REMOVED lines=9> */
.L_x_153:
[----:B------:R-:W-:Y:S05]  /*4df0*/  BSYNC B1 ;  /* 0x0000000000017941 */ /* 0x000fea0003800000 */
.L_x_152:
        /* <DEDUP_REMOVED lines=10> */
.L_x_155:
[----:B------:R-:W-:Y:S05]  /*4ea0*/  BSYNC B1 ;  /* 0x0000000000017941 */ /* 0x000fea0003800000 */
.L_x_154:
        /* <DEDUP_REMOVED lines=10> */
.L_x_157:
[----:B------:R-:W-:Y:S05]  /*4f50*/  BSYNC B1 ;  /* 0x0000000000017941 */ /* 0x000fea0003800000 */
.L_x_156:
        /* <DEDUP_REMOVED lines=9> */
.L_x_159:
[----:B------:R-:W-:Y:S05]  /*4ff0*/  BSYNC B1 ;  /* 0x0000000000017941 */ /* 0x000fea0003800000 */
.L_x_158:
        /* <DEDUP_REMOVED lines=9> */
.L_x_161:
[----:B------:R-:W-:Y:S05]  /*5090*/  BSYNC B1 ;  /* 0x0000000000017941 */ /* 0x000fea0003800000 */
.L_x_160:
        /* <DEDUP_REMOVED lines=10> */
.L_x_163:
[----:B------:R-:W-:Y:S05]  /*5140*/  BSYNC B1 ;  /* 0x0000000000017941 */ /* 0x000fea0003800000 */
.L_x_162:
        /* <DEDUP_REMOVED lines=10> */
.L_x_165:
[----:B------:R-:W-:Y:S05]  /*51f0*/  BSYNC B1 ;  /* 0x0000000000017941 */ /* 0x000fea0003800000 */
.L_x_164:
        /* <DEDUP_REMOVED lines=9> */
.L_x_167:
[----:B------:R-:W-:Y:S05]  /*5290*/  BSYNC B1 ;  /* 0x0000000000017941 */ /* 0x000fea0003800000 */
.L_x_166:
        /* <DEDUP_REMOVED lines=9> */
.L_x_169:
[----:B------:R-:W-:Y:S05]  /*5330*/  BSYNC B1 ;  /* 0x0000000000017941 */ /* 0x000fea0003800000 */
.L_x_168:
        /* <DEDUP_REMOVED lines=10> */
.L_x_171:
[----:B------:R-:W-:Y:S05]  /*53e0*/  BSYNC B1 ;  /* 0x0000000000017941 */ /* 0x000fea0003800000 */
.L_x_170:
        /* <DEDUP_REMOVED lines=10> */
.L_x_173:
[----:B------:R-:W-:Y:S05]  /*5490*/  BSYNC B1 ;  /* 0x0000000000017941 */ /* 0x000fea0003800000 */
.L_x_172:
        /* <DEDUP_REMOVED lines=9> */
.L_x_175:
[----:B------:R-:W-:Y:S05]  /*5530*/  BSYNC B1 ;  /* 0x0000000000017941 */ /* 0x000fea0003800000 */
.L_x_174:
        /* <DEDUP_REMOVED lines=9> */
.L_x_177:
[----:B------:R-:W-:Y:S05]  /*55d0*/  BSYNC B1 ;  /* 0x0000000000017941 */ /* 0x000fea0003800000 */
.L_x_176:
        /* <DEDUP_REMOVED lines=10> */
.L_x_179:
[----:B------:R-:W-:Y:S05]  /*5680*/  BSYNC B1 ;  /* 0x0000000000017941 */ /* 0x000fea0003800000 */
.L_x_178:
        /* <DEDUP_REMOVED lines=10> */
.L_x_181:
[----:B------:R-:W-:Y:S05]  /*5730*/  BSYNC B1 ;  /* 0x0000000000017941 */ /* 0x000fea0003800000 */
.L_x_180:
        /* <DEDUP_REMOVED lines=9> */
.L_x_183:
[----:B------:R-:W-:Y:S05]  /*57d0*/  BSYNC B1 ;  /* 0x0000000000017941 */ /* 0x000fea0003800000 */
.L_x_182:
        /* <DEDUP_REMOVED lines=9> */
.L_x_185:
[----:B------:R-:W-:Y:S05]  /*5870*/  BSYNC B1 ;  /* 0x0000000000017941 */ /* 0x000fea0003800000 */
.L_x_184:
        /* <DEDUP_REMOVED lines=10> */
.L_x_187:
[----:B------:R-:W-:Y:S05]  /*5920*/  BSYNC B1 ;  /* 0x0000000000017941 */ /* 0x000fea0003800000 */
.L_x_186:
        /* <DEDUP_REMOVED lines=10> */
.L_x_189:
[----:B------:R-:W-:Y:S05]  /*59d0*/  BSYNC B1 ;  /* 0x0000000000017941 */ /* 0x000fea0003800000 */
.L_x_188:
        /* <DEDUP_REMOVED lines=9> */
.L_x_191:
[----:B------:R-:W-:Y:S05]  /*5a70*/  BSYNC B1 ;  /* 0x0000000000017941 */ /* 0x000fea0003800000 */
.L_x_190:
        /* <DEDUP_REMOVED lines=9> */
.L_x_193:
[----:B------:R-:W-:Y:S05]  /*5b10*/  BSYNC B1 ;  /* 0x0000000000017941 */ /* 0x000fea0003800000 */
.L_x_192:
        /* <DEDUP_REMOVED lines=10> */
.L_x_195:
[----:B------:R-:W-:Y:S05]  /*5bc0*/  BSYNC B1 ;  /* 0x0000000000017941 */ /* 0x000fea0003800000 */
.L_x_194:
        /* <DEDUP_REMOVED lines=10> */
.L_x_197:
[----:B------:R-:W-:Y:S05]  /*5c70*/  BSYNC B1 ;  /* 0x0000000000017941 */ /* 0x000fea0003800000 */
.L_x_196:
        /* <DEDUP_REMOVED lines=9> */
.L_x_199:
[----:B------:R-:W-:Y:S05]  /*5d10*/  BSYNC B1 ;  /* 0x0000000000017941 */ /* 0x000fea0003800000 */
.L_x_198:
        /* <DEDUP_REMOVED lines=9> */
.L_x_201:
[----:B------:R-:W-:Y:S05]  /*5db0*/  BSYNC B1 ;  /* 0x0000000000017941 */ /* 0x000fea0003800000 */
.L_x_200:
        /* <DEDUP_REMOVED lines=10> */
.L_x_203:
[----:B------:R-:W-:Y:S05]  /*5e60*/  BSYNC B1 ;  /* 0x0000000000017941 */ /* 0x000fea0003800000 */
.L_x_202:
        /* <DEDUP_REMOVED lines=10> */
.L_x_205:
[----:B------:R-:W-:Y:S05]  /*5f10*/  BSYNC B1 ;  /* 0x0000000000017941 */ /* 0x000fea0003800000 */
.L_x_204:
        /* <DEDUP_REMOVED lines=9> */
.L_x_207:
[----:B------:R-:W-:Y:S05]  /*5fb0*/  BSYNC B1 ;  /* 0x0000000000017941 */ /* 0x000fea0003800000 */
.L_x_206:
        /* <DEDUP_REMOVED lines=9> */
.L_x_209:
[----:B------:R-:W-:Y:S05]  /*6050*/  BSYNC B1 ;  /* 0x0000000000017941 */ /* 0x000fea0003800000 */
.L_x_208:
        /* <DEDUP_REMOVED lines=10> */
.L_x_211:
[----:B------:R-:W-:Y:S05]  /*6100*/  BSYNC B1 ;  /* 0x0000000000017941 */ /* 0x000fea0003800000 */
.L_x_210:
        /* <DEDUP_REMOVED lines=10> */
.L_x_213:
[----:B------:R-:W-:Y:S05]  /*61b0*/  BSYNC B1 ;  /* 0x0000000000017941 */ /* 0x000fea0003800000 */
.L_x_212:
        /* <DEDUP_REMOVED lines=9> */
.L_x_215:
[----:B------:R-:W-:Y:S05]  /*6250*/  BSYNC B1 ;  /* 0x0000000000017941 */ /* 0x000fea0003800000 */
.L_x_214:
        /* <DEDUP_REMOVED lines=9> */
.L_x_217:
[----:B------:R-:W-:Y:S05]  /*62f0*/  BSYNC B1 ;  /* 0x0000000000017941 */ /* 0x000fea0003800000 */
.L_x_216:
        /* <DEDUP_REMOVED lines=10> */
.L_x_219:
[----:B------:R-:W-:Y:S05]  /*63a0*/  BSYNC B1 ;  /* 0x0000000000017941 */ /* 0x000fea0003800000 */
.L_x_218:
        /* <DEDUP_REMOVED lines=10> */
.L_x_221:
[----:B------:R-:W-:Y:S05]  /*6450*/  BSYNC B1 ;  /* 0x0000000000017941 */ /* 0x000fea0003800000 */
.L_x_220:
        /* <DEDUP_REMOVED lines=9> */
.L_x_223:
[----:B------:R-:W-:Y:S05]  /*64f0*/  BSYNC B1 ;  /* 0x0000000000017941 */ /* 0x000fea0003800000 */
.L_x_222:
        /* <DEDUP_REMOVED lines=9> */
.L_x_225:
[----:B------:R-:W-:Y:S05]  /*6590*/  BSYNC B1 ;  /* 0x0000000000017941 */ /* 0x000fea0003800000 */
.L_x_224:
        /* <DEDUP_REMOVED lines=10> */
.L_x_227:
[----:B------:R-:W-:Y:S05]  /*6640*/  BSYNC B1 ;  /* 0x0000000000017941 */ /* 0x000fea0003800000 */
.L_x_226:
        /* <DEDUP_REMOVED lines=10> */
.L_x_229:
[----:B------:R-:W-:Y:S05]  /*66f0*/  BSYNC B1 ;  /* 0x0000000000017941 */ /* 0x000fea0003800000 */
.L_x_228:
        /* <DEDUP_REMOVED lines=9> */
.L_x_231:
[----:B------:R-:W-:Y:S05]  /*6790*/  BSYNC B1 ;  /* 0x0000000000017941 */ /* 0x000fea0003800000 */
.L_x_230:
        /* <DEDUP_REMOVED lines=9> */
.L_x_233:
[----:B------:R-:W-:Y:S05]  /*6830*/  BSYNC B1 ;  /* 0x0000000000017941 */ /* 0x000fea0003800000 */
.L_x_232:
        /* <DEDUP_REMOVED lines=10> */
.L_x_235:
[----:B------:R-:W-:Y:S05]  /*68e0*/  BSYNC B1 ;  /* 0x0000000000017941 */ /* 0x000fea0003800000 */
.L_x_234:
        /* <DEDUP_REMOVED lines=10> */
.L_x_237:
[----:B------:R-:W-:Y:S05]  /*6990*/  BSYNC B1 ;  /* 0x0000000000017941 */ /* 0x000fea0003800000 */
.L_x_236:
        /* <DEDUP_REMOVED lines=9> */
.L_x_239:
[----:B------:R-:W-:Y:S05]  /*6a30*/  BSYNC B1 ;  /* 0x0000000000017941 */ /* 0x000fea0003800000 */
.L_x_238:
        /* <DEDUP_REMOVED lines=9> */
.L_x_241:
[----:B------:R-:W-:Y:S05]  /*6ad0*/  BSYNC B1 ;  /* 0x0000000000017941 */ /* 0x000fea0003800000 */
.L_x_240:
        /* <DEDUP_REMOVED lines=10> */
.L_x_243:
[----:B------:R-:W-:Y:S05]  /*6b80*/  BSYNC B1 ;  /* 0x0000000000017941 */ /* 0x000fea0003800000 */
.L_x_242:
        /* <DEDUP_REMOVED lines=10> */
.L_x_245:
[----:B------:R-:W-:Y:S05]  /*6c30*/  BSYNC B1 ;  /* 0x0000000000017941 */ /* 0x000fea0003800000 */
.L_x_244:
        /* <DEDUP_REMOVED lines=9> */
.L_x_247:
[----:B------:R-:W-:Y:S05]  /*6cd0*/  BSYNC B1 ;  /* 0x0000000000017941 */ /* 0x000fea0003800000 */
.L_x_246:
        /* <DEDUP_REMOVED lines=9> */
.L_x_249:
[----:B------:R-:W-:Y:S05]  /*6d70*/  BSYNC B1 ;  /* 0x0000000000017941 */ /* 0x000fea0003800000 */
.L_x_248:
        /* <DEDUP_REMOVED lines=10> */
.L_x_251:
[----:B------:R-:W-:Y:S05]  /*6e20*/  BSYNC B1 ;  /* 0x0000000000017941 */ /* 0x000fea0003800000 */
.L_x_250:
        /* <DEDUP_REMOVED lines=10> */
.L_x_253:
[----:B------:R-:W-:Y:S05]  /*6ed0*/  BSYNC B1 ;  /* 0x0000000000017941 */ /* 0x000fea0003800000 */
.L_x_252:
        /* <DEDUP_REMOVED lines=9> */
.L_x_255:
[----:B------:R-:W-:Y:S05]  /*6f70*/  BSYNC B1 ;  /* 0x0000000000017941 */ /* 0x000fea0003800000 */
.L_x_254:
        /* <DEDUP_REMOVED lines=9> */
.L_x_257:
[----:B------:R-:W-:Y:S05]  /*7010*/  BSYNC B1 ;  /* 0x0000000000017941 */ /* 0x000fea0003800000 */
.L_x_256:
        /* <DEDUP_REMOVED lines=10> */
.L_x_259:
[----:B------:R-:W-:Y:S05]  /*70c0*/  BSYNC B1 ;  /* 0x0000000000017941 */ /* 0x000fea0003800000 */
.L_x_258:
        /* <DEDUP_REMOVED lines=10> */
.L_x_261:
[----:B------:R-:W-:Y:S05]  /*7170*/  BSYNC B1 ;  /* 0x0000000000017941 */ /* 0x000fea0003800000 */
.L_x_260:
        /* <DEDUP_REMOVED lines=9> */
.L_x_263:
[----:B------:R-:W-:Y:S05]  /*7210*/  BSYNC B1 ;  /* 0x0000000000017941 */ /* 0x000fea0003800000 */
.L_x_262:
        /* <DEDUP_REMOVED lines=9> */
.L_x_265:
[----:B------:R-:W-:Y:S05]  /*72b0*/  BSYNC B1 ;  /* 0x0000000000017941 */ /* 0x000fea0003800000 */
.L_x_264:
        /* <DEDUP_REMOVED lines=10> */
.L_x_267:
[----:B------:R-:W-:Y:S05]  /*7360*/  BSYNC B1 ;  /* 0x0000000000017941 */ /* 0x000fea0003800000 */
.L_x_266:
        /* <DEDUP_REMOVED lines=10> */
.L_x_269:
[----:B------:R-:W-:Y:S05]  /*7410*/  BSYNC B1 ;  /* 0x0000000000017941 */ /* 0x000fea0003800000 */
.L_x_268:
        /* <DEDUP_REMOVED lines=9> */
.L_x_271:
[----:B------:R-:W-:Y:S05]  /*74b0*/  BSYNC B1 ;  /* 0x0000000000017941 */ /* 0x000fea0003800000 */
.L_x_270:
        /* <DEDUP_REMOVED lines=9> */
.L_x_273:
[----:B------:R-:W-:Y:S05]  /*7550*/  BSYNC B1 ;  /* 0x0000000000017941 */ /* 0x000fea0003800000 */
.L_x_272:
        /* <DEDUP_REMOVED lines=10> */
.L_x_275:
[----:B------:R-:W-:Y:S05]  /*7600*/  BSYNC B1 ;  /* 0x0000000000017941 */ /* 0x000fea0003800000 */
.L_x_274:
        /* <DEDUP_REMOVED lines=10> */
.L_x_277:
[----:B------:R-:W-:Y:S05]  /*76b0*/  BSYNC B1 ;  /* 0x0000000000017941 */ /* 0x000fea0003800000 */
.L_x_276:
[----:B01--45:R-:W-:Y:S01]  /*76c0*/  HADD2.F32 R6, -RZ, R152.H0_H0 ;  /* 0x20000098ff067230 */ /* 0x033fe20000004100 */
        /* <DEDUP_REMOVED lines=8> */
.L_x_279:
[----:B------:R-:W-:Y:S05]  /*7750*/  BSYNC B1 ;  /* 0x0000000000017941 */ /* 0x000fea0003800000 */
.L_x_278:
[----:B0-2--5:R-:W-:Y:S01]  /*7760*/  HADD2.F32 R4, -RZ, R152.H0_H0 ;  /* 0x20000098ff047230 */ /* 0x025fe20000004100 */
[----:B------:R-:W-:Y:S01]  /*7770*/  ISETP.GT.AND P0, PT, R0, 0x8, P0 ;  /* 0x000000080000780c */ /* 0x000fe20000704270 */
[----:B------:R-:W-:Y:S01]  /*7780*/  @P1 IMAD.MOV.U32 R5, RZ, RZ, R11 ;  /* 0x000000ffff051224 */ /* 0x000fe200078e000b */
[----:B------:R-:W-:Y:S02]  /*7790*/  BSSY B1, `(.L_x_280) ;  /* 0x0000008000017945 */ /* 0x000fe40003800000 */
[----:B------:R-:W-:Y:S01]  /*77a0*/  FMUL R3, R4, R155 ;  /* 0x0000009b04037220 */ /* 0x000fe20000400000 */
[----:B------:R-:W-:-:S03]  /*77b0*/  @P1 IMAD.MOV.U32 R4, RZ, RZ, R10 ;  /* 0x000000ffff041224 */ /* 0x000fc600078e000a */
[----:B------:R-:W-:-:S05]  /*77c0*/  FFMA R3, R150, R154, R3 ;  /* 0x0000009a96037223 */ /* 0x000fca0000000003 */
[----:B------:R-:W-:-:S05]  /*77d0*/  F2FP.F16.F32.PACK_AB R3, RZ, R3 ;  /* 0x00000003ff03723e */ /* 0x000fca00000000ff */
[----:B------:R0:W-:Y:S01]  /*77e0*/  @P1 STG.E.U16 desc[UR36][R4.64+0x1f0], R3 ;  /* 0x0001f00304001986 */ /* 0x0001e2000c101524 */
[----:B------:R-:W-:Y:S05]  /*77f0*/  @!P0 BRA `(.L_x_281) ;  /* 0x0000000000048947 */ /* 0x000fea0003800000 */
[----:B------:R2:W5:Y:S02]  /*7800*/  LDG.E.LTC128B.U16 R152, desc[UR36][R8.64+0x1f2] ;  /* 0x0001f22408987981 */ /* 0x000564000c1e1520 */
.L_x_281:
[----:B------:R-:W-:Y:S05]  /*7810*/  BSYNC B1 ;  /* 0x0000000000017941 */ /* 0x000fea0003800000 */
.L_x_280:
[----:B------:R-:W-:Y:S05]  /*7820*/  @!P0 BRA `(.L_x_282) ;  /* 0x0000002400308947 */ /* 0x000fea0003800000 */
[----:B-----5:R-:W-:-:S05]  /*7830*/  HADD2.F32 R152, -RZ, R152.H0_H0 ;  /* 0x20000098ff987230 */ /* 0x020fca0000004100 */
[----:B------:R-:W-:-:S04]  /*7840*/  FMUL R152, R152, R155 ;  /* 0x0000009b98987220 */ /* 0x000fc80000400000 */
[----:B------:R-:W-:-:S05]  /*7850*/  FFMA R152, R151, R154, R152 ;  /* 0x0000009a97987223 */ /* 0x000fca0000000098 */
[----:B------:R-:W-:-:S05]  /*7860*/  F2FP.F16.F32.PACK_AB R152, RZ, R152 ;  /* 0x00000098ff98723e */ /* 0x000fca00000000ff */
[----:B------:R4:W-:Y:S01]  /*7870*/  STG.E.U16 desc[UR36][R10.64+0x1f2], R152 ;  /* 0x0001f2980a007986 */ /* 0x0009e2000c101524 */
[----:B------:R-:W-:Y:S05]  /*7880*/  BRA `(.L_x_282) ;  /* 0x0000002400187947 */ /* 0x000fea0003800000 */
.L_x_29:
[----:B------:R-:W-:Y:S01]  /*7890*/  ISETP.GT.AND P0, PT, R3, 0x1, PT ;  /* 0x000000010300780c */ /* 0x000fe20003f04270 */
[----:B------:R-:W-:Y:S01]  /*78a0*/  ULDC.64 UR4, c[0x0][0x5c0] ;  /* 0x0001700000047ab9 */ /* 0x000fe20000000a00 */
[-C--:B------:R-:W-:Y:S01]  /*78b0*/  FMUL R24, R24, R154.reuse ;  /* 0x0000009a18187220 */ /* 0x080fe20000400000 */
[-C--:B------:R-:W-:Y:S01]  /*78c0*/  FMUL R25, R25, R154.reuse ;  /* 0x0000009a19197220 */ /* 0x080fe20000400000 */
[----:B------:R-:W-:Y:S01]  /*78d0*/  ISETP.GT.AND P3, PT, R0, RZ, P0 ;  /* 0x000000ff0000720c */ /* 0x000fe20000764270 */
[-C--:B------:R-:W-:Y:S01]  /*78e0*/  FMUL R26, R26, R154.reuse ;  /* 0x0000009a1a1a7220 */ /* 0x080fe20000400000 */
[----:B------:R-:W-:Y:S01]  /*78f0*/  LEA R4, P4, R160, UR4, 0x1 ;  /* 0x00000004a0047c11 */ /* 0x000fe2000f8808ff */
[----:B------:R-:W-:Y:S01]  /*7900*/  FMUL R27, R27, R154 ;  /* 0x0000009a1b1b7220 */ /* 0x000fe20000400000 */
[----:B------:R-:W-:Y:S01]  /*7910*/  F2FP.F16.F32.PACK_AB R24, RZ, R24 ;  /* 0x00000018ff18723e */ /* 0x000fe200000000ff */
[-C--:B------:R-:W-:Y:S01]  /*7920*/  FMUL R28, R28, R154.reuse ;  /* 0x0000009a1c1c7220 */ /* 0x080fe20000400000 */
[----:B------:R-:W-:Y:S01]  /*7930*/  LEA.HI.X R5, R160, UR5, R169, 0x1, P4 ;  /* 0x00000005a0057c11 */ /* 0x000fe2000a0f0ca9 */
[-C--:B------:R-:W-:Y:S01]  /*7940*/  FMUL R29, R29, R154.reuse ;  /* 0x0000009a1d1d7220 */ /* 0x080fe20000400000 */
[----:B------:R-:W-:Y:S01]  /*7950*/  F2FP.F16.F32.PACK_AB R25, RZ, R25 ;  /* 0x00000019ff19723e */ /* 0x000fe200000000ff */
[-C--:B------:R-:W-:Y:S01]  /*7960*/  FMUL R30, R30, R154.reuse ;  /* 0x0000009a1e1e7220 */ /* 0x080fe20000400000 */
[----:B------:R-:W-:Y:S01]  /*7970*/  SHF.L.U64.HI R11, R10, 0x4, R11 ;  /* 0x000000040a0b7819 */ /* 0x000fe2000001020b */
[----:B------:R-:W-:Y:S01]  /*7980*/  @P1 STG.E.U16 desc[UR36][R4.64], R24 ;  /* 0x0000001804001986 */ /* 0x000fe2000c101524 */
[----:B------:R-:W-:Y:S01]  /*7990*/  ISETP.GT.AND P1, PT, R3, 0x8, PT ;  /* 0x000000080300780c */ /* 0x000fe20003f24270 */
[----:B------:R-:W-:Y:S01]  /*79a0*/  FMUL R31, R31, R154 ;  /* 0x0000009a1f1f7220 */ /* 0x000fe20000400000 */
[----:B------:R-:W-:Y:S01]  /*79b0*/  ISETP.GT.AND P4, PT, R0, 0x8, P0 ;  /* 0x000000080000780c */ /* 0x000fe20000784270 */
[----:B------:R-:W-:Y:S01]  /*79c0*/  @P3 STG.E.U16 desc[UR36][R4.64+0x2], R25 ;  /* 0x0000021904003986 */ /* 0x000fe2000c101524 */
[----:B------:R-:W-:Y:S01]  /*79d0*/  LEA R6, P3, R10, R4, 0x4 ;  /* 0x000000040a067211 */ /* 0x000fe200078620ff */
[-C--:B------:R-:W-:Y:S01]  /*79e0*/  FMUL R32, R32, R154.reuse ;  /* 0x0000009a20207220 */ /* 0x080fe20000400000 */
[C---:B------:R-:W-:Y:S01]  /*79f0*/  ISETP.GT.AND P2, PT, R0.reuse, 0x8, P2 ;  /* 0x000000080000780c */ /* 0x040fe20001744270 */
[-C--:B------:R-:W-:Y:S01]  /*7a00*/  FMUL R33, R33, R154.reuse ;  /* 0x0000009a21217220 */ /* 0x080fe20000400000 */
[----:B------:R-:W-:Y:S01]  /*7a10*/  ISETP.GT.AND P0, PT, R3, 0x9, PT ;  /* 0x000000090300780c */ /* 0x000fe20003f04270 */
[----:B------:R-:W-:Y:S01]  /*7a20*/  IMAD.X R7, R11, 0x1, R5, P3 ;  /* 0x000000010b077824 */ /* 0x000fe200018e0605 */
[----:B------:R-:W-:Y:S01]  /*7a30*/  ISETP.GT.AND P5, PT, R0, RZ, P1 ;  /* 0x000000ff0000720c */ /* 0x000fe20000fa4270 */
[-C--:B------:R-:W-:Y:S01]  /*7a40*/  FMUL R34, R34, R154.reuse ;  /* 0x0000009a22227220 */ /* 0x080fe20000400000 */
[----:B------:R-:W-:Y:S01]  /*7a50*/  ISETP.GT.AND P3, PT, R0, RZ, P0 ;  /* 0x000000ff0000720c */ /* 0x000fe20000764270 */
[----:B------:R-:W-:Y:S01]  /*7a60*/  FMUL R35, R35, R154 ;  /* 0x0000009a23237220 */ /* 0x000fe20000400000 */
[----:B------:R-:W-:Y:S01]  /*7a70*/  F2FP.F16.F32.PACK_AB R26, RZ, R26 ;  /* 0x0000001aff1a723e */ /* 0x000fe200000000ff */
[-C--:B------:R-:W-:Y:S01]  /*7a80*/  FMUL R36, R36, R154.reuse ;  /* 0x0000009a24247220 */ /* 0x080fe20000400000 */
[----:B------:R-:W-:Y:S01]  /*7a90*/  F2FP.F16.F32.PACK_AB R27, RZ, R27 ;  /* 0x0000001bff1b723e */ /* 0x000fe200000000ff */
[----:B------:R-:W-:Y:S01]  /*7aa0*/  FMUL R37, R37, R154 ;  /* 0x0000009a25257220 */ /* 0x000fe20000400000 */
[----:B------:R-:W-:Y:S01]  /*7ab0*/  F2FP.F16.F32.PACK_AB R28, RZ, R28 ;  /* 0x0000001cff1c723e */ /* 0x000fe200000000ff */
[----:B------:R-:W-:Y:S01]  /*7ac0*/  @P2 STG.E.U16 desc[UR36][R6.64], R26 ;  /* 0x0000001a06002986 */ /* 0x000fe2000c101524 */
[----:B------:R-:W-:Y:S01]  /*7ad0*/  F2FP.F16.F32.PACK_AB R29, RZ, R29 ;  /* 0x0000001dff1d723e */ /* 0x000fe200000000ff */
[-C--:B------:R-:W-:Y:S01]  /*7ae0*/  FMUL R38, R38, R154.reuse ;  /* 0x0000009a26267220 */ /* 0x080fe20000400000 */
[C---:B------:R-:W-:Y:S01]  /*7af0*/  ISETP.GT.AND P2, PT, R0.reuse, 0x8, P1 ;  /* 0x000000080000780c */ /* 0x040fe20000f44270 */
[----:B------:R-:W-:Y:S01]  /*7b00*/  @P4 STG.E.U16 desc[UR36][R6.64+0x2], R27 ;  /* 0x0000021b06004986 */ /* 0x000fe2000c101524 */
[----:B------:R-:W-:Y:S01]  /*7b10*/  ISETP.GT.AND P1, PT, R3, 0x10, PT ;  /* 0x000000100300780c */ /* 0x000fe20003f24270 */
[----:B------:R-:W-:Y:S01]  /*7b20*/  FMUL R39, R39, R154 ;  /* 0x0000009a27277220 */ /* 0x000fe20000400000 */
[----:B------:R-:W-:Y:S01]  /*7b30*/  F2FP.F16.F32.PACK_AB R30, RZ, R30 ;  /* 0x0000001eff1e723e */ /* 0x000fe200000000ff */
[----:B------:R-:W-:Y:S01]  /*7b40*/  @P5 STG.E.U16 desc[UR36][R4.64+0x10], R28 ;  /* 0x0000101c04005986 */ /* 0x000fe2000c101524 */
[----:B------:R-:W-:Y:S01]  /*7b50*/  ISETP.GT.AND P4, PT, R0, RZ, P1 ;  /* 0x000000ff0000720c */ /* 0x000fe20000f84270 */
[-C--:B------:R-:W-:Y:S01]  /*7b60*/  FMUL R40, R40, R154.reuse ;  /* 0x0000009a28287220 */ /* 0x080fe20000400000 */
[----:B------:R-:W-:Y:S01]  /*7b70*/  F2FP.F16.F32.PACK_AB R31, RZ, R31 ;  /* 0x0000001fff1f723e */ /* 0x000fe200000000ff */
[----:B------:R-:W-:Y:S01]  /*7b80*/  @P3 STG.E.U16 desc[UR36][R4.64+0x12], R29 ;  /* 0x0000121d04003986 */ /* 0x000fe2000c101524 */
[----:B------:R-:W-:Y:S01]  /*7b90*/  ISETP.GT.AND P3, PT, R0, 0x8, P0 ;  /* 0x000000080000780c */ /* 0x000fe20000764270 */
[----:B------:R-:W-:Y:S01]  /*7ba0*/  FMUL R41, R41, R154 ;  /* 0x0000009a29297220 */ /* 0x000fe20000400000 */
[----:B------:R-:W-:Y:S01]  /*7bb0*/  ISETP.GT.AND P0, PT, R3, 0x11, PT ;  /* 0x000000110300780c */ /* 0x000fe20003f04270 */
[----:B------:R-:W-:Y:S01]  /*7bc0*/  @P2 STG.E.U16 desc[UR36][R6.64+0x10], R30 ;  /* 0x0000101e06002986 */ /* 0x000fe2000c101524 */
[----:B------:R-:W-:Y:S01]  /*7bd0*/  F2FP.F16.F32.PACK_AB R32, RZ, R32 ;  /* 0x00000020ff20723e */ /* 0x000fe200000000ff */
[-C--:B------:R-:W-:Y:S01]  /*7be0*/  FMUL R42, R42, R154.reuse ;  /* 0x0000009a2a2a7220 */ /* 0x080fe20000400000 */
[C---:B------:R-:W-:Y:S01]  /*7bf0*/  ISETP.GT.AND P5, PT, R0.reuse, RZ, P0 ;  /* 0x000000ff0000720c */ /* 0x040fe200007a4270 */
[-C--:B------:R-:W-:Y:S01]  /*7c00*/  FMUL R43, R43, R154.reuse ;  /* 0x0000009a2b2b7220 */ /* 0x080fe20000400000 */
[----:B------:R-:W-:Y:S01]  /*7c10*/  ISETP.GT.AND P2, PT, R0, 0x8, P1 ;  /* 0x000000080000780c */ /* 0x000fe20000f44270 */
[-C--:B------:R-:W-:Y:S01]  /*7c20*/  FMUL R44, R44, R154.reuse ;  /* 0x0000009a2c2c7220 */ /* 0x080fe20000400000 */
[----:B------:R-:W-:Y:S01]  /*7c30*/  ISETP.GT.AND P1, PT, R3, 0x18, PT ;  /* 0x000000180300780c */ /* 0x000fe20003f24270 */
[-C--:B------:R-:W-:Y:S01]  /*7c40*/  FMUL R45, R45, R154.reuse ;  /* 0x0000009a2d2d7220 */ /* 0x080fe20000400000 */
[----:B------:R-:W-:Y:S01]  /*7c50*/  F2FP.F16.F32.PACK_AB R33, RZ, R33 ;  /* 0x00000021ff21723e */ /* 0x000fe200000000ff */
[----:B------:R-:W-:Y:S01]  /*7c60*/  @P3 STG.E.U16 desc[UR36][R6.64+0x12], R31 ;  /* 0x0000121f06003986 */ /* 0x000fe2000c101524 */
[----:B------:R-:W-:Y:S01]  /*7c70*/  ISETP.GT.AND P3, PT, R0, 0x8, P0 ;  /* 0x000000080000780c */ /* 0x000fe20000764270 */
[-C--:B------:R-:W-:Y:S01]  /*7c80*/  FMUL R46, R46, R154.reuse ;  /* 0x0000009a2e2e7220 */ /* 0x080fe20000400000 */
[----:B------:R-:W-:Y:S01]  /*7c90*/  ISETP.GT.AND P0, PT, R3, 0x19, PT ;  /* 0x000000190300780c */ /* 0x000fe20003f04270 */
[----:B------:R-:W-:Y:S01]  /*7ca0*/  @P4 STG.E.U16 desc[UR36][R4.64+0x20], R32 ;  /* 0x0000202004004986 */ /* 0x000fe2000c101524 */
[C---:B------:R-:W-:Y:S01]  /*7cb0*/  ISETP.GT.AND P4, PT, R0.reuse, RZ, P1 ;  /* 0x000000ff0000720c */ /* 0x040fe20000f84270 */
[----:B------:R-:W-:Y:S01]  /*7cc0*/  FMUL R47, R47, R154 ;  /* 0x0000009a2f2f7220 */ /* 0x000fe20000400000 */
[----:B------:R-:W-:Y:S01]  /*7cd0*/  F2FP.F16.F32.PACK_AB R34, RZ, R34 ;  /* 0x00000022ff22723e */ /* 0x000fe200000000ff */
[----:B------:R-:W-:Y:S01]  /*7ce0*/  @P5 STG.E.U16 desc[UR36][R4.64+0x22], R33 ;  /* 0x0000222104005986 */ /* 0x000fe2000c101524 */
[----:B------:R-:W-:Y:S01]  /*7cf0*/  ISETP.GT.AND P5, PT, R0, RZ, P0 ;  /* 0x000000ff0000720c */ /* 0x000fe200007a4270 */
[----:B------:R-:W-:Y:S01]  /*7d00*/  FMUL R48, R48, R154 ;  /* 0x0000009a30307220 */ /* 0x000fe20000400000 */
[----:B------:R-:W-:Y:S01]  /*7d10*/  F2FP.F16.F32.PACK_AB R35, RZ, R35 ;  /* 0x00000023ff23723e */ /* 0x000fe200000000ff */
[----:B------:R-:W-:Y:S01]  /*7d20*/  @P2 STG.E.U16 desc[UR36][R6.64+0x20], R34 ;  /* 0x0000202206002986 */ /* 0x000fe2000c101524 */
[----:B------:R-:W-:Y:S01]  /*7d30*/  F2FP.F16.F32.PACK_AB R36, RZ, R36 ;  /* 0x00000024ff24723e */ /* 0x000fe200000000ff */
[-C--:B------:R-:W-:Y:S01]  /*7d40*/  FMUL R49, R49, R154.reuse ;  /* 0x0000009a31317220 */ /* 0x080fe20000400000 */
[----:B------:R-:W-:Y:S01]  /*7d50*/  ISETP.GT.AND P2, PT, R0, 0x8, P1 ;  /* 0x000000080000780c */ /* 0x000fe20000f44270 */
[----:B------:R-:W-:Y:S01]  /*7d60*/  @P3 STG.E.U16 desc[UR36][R6.64+0x22], R35 ;  /* 0x0000222306003986 */ /* 0x000fe2000c101524 */
[----:B------:R-:W-:Y:S01]  /*7d70*/  ISETP.GT.AND P1, PT, R3, 0x20, PT ;  /* 0x000000200300780c */ /* 0x000fe20003f24270 */
[-C--:B------:R-:W-:Y:S01]  /*7d80*/  FMUL R50, R50, R154.reuse ;  /* 0x0000009a32327220 */ /* 0x080fe20000400000 */
[----:B------:R-:W-:Y:S01]  /*7d90*/  F2FP.F16.F32.PACK_AB R37, RZ, R37 ;  /* 0x00000025ff25723e */ /* 0x000fe200000000ff */
[----:B------:R-:W-:Y:S01]  /*7da0*/  @P4 STG.E.U16 desc[UR36][R4.64+0x30], R36 ;  /* 0x0000302404004986 */ /* 0x000fe2000c101524 */
[C---:B------:R-:W-:Y:S01]  /*7db0*/  ISETP.GT.AND P3, PT, R0.reuse, 0x8, P0 ;  /* 0x000000080000780c */ /* 0x040fe20000764270 */
[-C--:B------:R-:W-:Y:S01]  /*7dc0*/  FMUL R51, R51, R154.reuse ;  /* 0x0000009a33337220 */ /* 0x080fe20000400000 */
[----:B------:R-:W-:Y:S01]  /*7dd0*/  ISETP.GT.AND P0, PT, R3, 0x21, PT ;  /* 0x000000210300780c */ /* 0x000fe20003f04270 */
[----:B------:R-:W-:Y:S01]  /*7de0*/  @P5 STG.E.U16 desc[UR36][R4.64+0x32], R37 ;  /* 0x0000322504005986 */ /* 0x000fe2000c101524 */
[----:B------:R-:W-:Y:S01]  /*7df0*/  ISETP.GT.AND P4, PT, R0, RZ, P1 ;  /* 0x000000ff0000720c */ /* 0x000fe20000f84270 */
[----:B------:R-:W-:Y:S01]  /*7e00*/  FMUL R52, R52, R154 ;  /* 0x0000009a34347220 */ /* 0x000fe20000400000 */
[----:B------:R-:W-:Y:S01]  /*7e10*/  F2FP.F16.F32.PACK_AB R38, RZ, R38 ;  /* 0x00000026ff26723e */ /* 0x000fe200000000ff */
[-C--:B------:R-:W-:Y:S01]  /*7e20*/  FMUL R53, R53, R154.reuse ;  /* 0x0000009a35357220 */ /* 0x080fe20000400000 */
        /* <DEDUP_REMOVED lines=325> */
[----:B------:R-:W-:Y:S01]  /*9280*/  FMUL R151, R151, R154 ;  /* 0x0000009a97977220 */ /* 0x000fe20000400000 */
[----:B------:R-:W-:Y:S01]  /*9290*/  ISETP.GT.AND P2, PT, R0, 0x8, P1 ;  /* 0x000000080000780c */ /* 0x000fe20000f44270 */
[----:B------:R-:W-:Y:S01]  /*92a0*/  @P3 STG.E.U16 desc[UR36][R6.64+0x132], R103 ;  /* 0x0001326706003986 */ /* 0x000fe2000c101524 */
[----:B------:R-:W-:-:S02]  /*92b0*/  ISETP.GT.AND P1, PT, R3, 0xa8, PT ;  /* 0x000000a80300780c */ /* 0x000fc40003f24270 */
[----:B------:R-:W-:Y:S01]  /*92c0*/  F2FP.F16.F32.PACK_AB R105, RZ, R105 ;  /* 0x00000069ff69723e */ /* 0x000fe200000000ff */
[----:B------:R-:W-:Y:S01]  /*92d0*/  @P4 STG.E.U16 desc[UR36][R4.64+0x140], R104 ;  /* 0x0001406804004986 */ /* 0x000fe2000c101524 */
[C---:B------:R-:W-:Y:S02]  /*92e0*/  ISETP.GT.AND P3, PT, R0.reuse, 0x8, P0 ;  /* 0x000000080000780c */ /* 0x040fe40000764270 */
[----:B------:R-:W-:Y:S01]  /*92f0*/  ISETP.GT.AND P0, PT, R3, 0xa9, PT ;  /* 0x000000a90300780c */ /* 0x000fe20003f04270 */
[----:B------:R-:W-:Y:S01]  /*9300*/  @P5 STG.E.U16 desc[UR36][R4.64+0x142], R105 ;  /* 0x0001426904005986 */ /* 0x000fe2000c101524 */
[C---:B------:R-:W-:Y:S02]  /*9310*/  ISETP.GT.AND P4, PT, R0.reuse, RZ, P1 ;  /* 0x000000ff0000720c */ /* 0x040fe40000f84270 */
[----:B------:R-:W-:Y:S02]  /*9320*/  F2FP.F16.F32.PACK_AB R106, RZ, R106 ;  /* 0x0000006aff6a723e */ /* 0x000fe400000000ff */
[----:B------:R-:W-:-:S02]  /*9330*/  ISETP.GT.AND P5, PT, R0, RZ, P0 ;  /* 0x000000ff0000720c */ /* 0x000fc400007a4270 */
[----:B------:R-:W-:Y:S01]  /*9340*/  F2FP.F16.F32.PACK_AB R107, RZ, R107 ;  /* 0x0000006bff6b723e */ /* 0x000fe200000000ff */
[----:B------:R-:W-:Y:S01]  /*9350*/  @P2 STG.E.U16 desc[UR36][R6.64+0x140], R106 ;  /* 0x0001406a06002986 */ /* 0x000fe2000c101524 */
[----:B------:R-:W-:Y:S02]  /*9360*/  F2FP.F16.F32.PACK_AB R108, RZ, R108 ;  /* 0x0000006cff6c723e */ /* 0x000fe400000000ff */
[C---:B------:R-:W-:Y:S01]  /*9370*/  ISETP.GT.AND P2, PT, R0.reuse, 0x8, P1 ;  /* 0x000000080000780c */ /* 0x040fe20000f44270 */
[----:B------:R-:W-:Y:S01]  /*9380*/  @P3 STG.E.U16 desc[UR36][R6.64+0x142], R107 ;  /* 0x0001426b06003986 */ /* 0x000fe2000c101524 */
[----:B------:R-:W-:Y:S02]  /*9390*/  ISETP.GT.AND P1, PT, R3, 0xb0, PT ;  /* 0x000000b00300780c */ /* 0x000fe40003f24270 */
[----:B------:R-:W-:Y:S01]  /*93a0*/  F2FP.F16.F32.PACK_AB R109, RZ, R109 ;  /* 0x0000006dff6d723e */ /* 0x000fe200000000ff */
[----:B------:R-:W-:Y:S01]  /*93b0*/  @P4 STG.E.U16 desc[UR36][R4.64+0x150], R108 ;  /* 0x0001506c04004986 */ /* 0x000fe2000c101524 */
[----:B------:R-:W-:-:S02]  /*93c0*/  ISETP.GT.AND P3, PT, R0, 0x8, P0 ;  /* 0x000000080000780c */ /* 0x000fc40000764270 */
[----:B------:R-:W-:Y:S01]  /*93d0*/  ISETP.GT.AND P0, PT, R3, 0xb1, PT ;  /* 0x000000b10300780c */ /* 0x000fe20003f04270 */
[----:B------:R-:W-:Y:S01]  /*93e0*/  @P5 STG.E.U16 desc[UR36][R4.64+0x152], R109 ;  /* 0x0001526d04005986 */ /* 0x000fe2000c101524 */
[C---:B------:R-:W-:Y:S02]  /*93f0*/  ISETP.GT.AND P4, PT, R0.reuse, RZ, P1 ;  /* 0x000000ff0000720c */ /* 0x040fe40000f84270 */
[----:B------:R-:W-:Y:S02]  /*9400*/  F2FP.F16.F32.PACK_AB R110, RZ, R110 ;  /* 0x0000006eff6e723e */ /* 0x000fe400000000ff */
[----:B------:R-:W-:Y:S02]  /*9410*/  ISETP.GT.AND P5, PT, R0, RZ, P0 ;  /* 0x000000ff0000720c */ /* 0x000fe400007a4270 */
[----:B------:R-:W-:Y:S01]  /*9420*/  F2FP.F16.F32.PACK_AB R111, RZ, R111 ;  /* 0x0000006fff6f723e */ /* 0x000fe200000000ff */
[----:B------:R-:W-:Y:S01]  /*9430*/  @P2 STG.E.U16 desc[UR36][R6.64+0x150], R110 ;  /* 0x0001506e06002986 */ /* 0x000fe2000c101524 */
[----:B------:R-:W-:-:S02]  /*9440*/  F2FP.F16.F32.PACK_AB R112, RZ, R112 ;  /* 0x00000070ff70723e */ /* 0x000fc400000000ff */
[C---:B------:R-:W-:Y:S01]  /*9450*/  ISETP.GT.AND P2, PT, R0.reuse, 0x8, P1 ;  /* 0x000000080000780c */ /* 0x040fe20000f44270 */
[----:B------:R-:W-:Y:S01]  /*9460*/  @P3 STG.E.U16 desc[UR36][R6.64+0x152], R111 ;  /* 0x0001526f06003986 */ /* 0x000fe2000c101524 */
[C---:B------:R-:W-:Y:S02]  /*9470*/  ISETP.GT.AND P1, PT, R3.reuse, 0xb8, PT ;  /* 0x000000b80300780c */ /* 0x040fe40003f24270 */
[----:B------:R-:W-:Y:S01]  /*9480*/  F2FP.F16.F32.PACK_AB R113, RZ, R113 ;  /* 0x00000071ff71723e */ /* 0x000fe200000000ff */
[----:B------:R-:W-:Y:S01]  /*9490*/  @P4 STG.E.U16 desc[UR36][R4.64+0x160], R112 ;  /* 0x0001607004004986 */ /* 0x000fe2000c101524 */
[C---:B------:R-:W-:Y:S02]  /*94a0*/  ISETP.GT.AND P3, PT, R0.reuse, 0x8, P0 ;  /* 0x000000080000780c */ /* 0x040fe40000764270 */
[----:B------:R-:W-:Y:S01]  /*94b0*/  ISETP.GT.AND P0, PT, R3, 0xb9, PT ;  /* 0x000000b90300780c */ /* 0x000fe20003f04270 */
[----:B------:R-:W-:Y:S01]  /*94c0*/  @P5 STG.E.U16 desc[UR36][R4.64+0x162], R113 ;  /* 0x0001627104005986 */ /* 0x000fe2000c101524 */
[----:B------:R-:W-:-:S02]  /*94d0*/  ISETP.GT.AND P4, PT, R0, RZ, P1 ;  /* 0x000000ff0000720c */ /* 0x000fc40000f84270 */
[----:B------:R-:W-:Y:S02]  /*94e0*/  F2FP.F16.F32.PACK_AB R114, RZ, R114 ;  /* 0x00000072ff72723e */ /* 0x000fe400000000ff */
[C---:B------:R-:W-:Y:S02]  /*94f0*/  ISETP.GT.AND P5, PT, R0.reuse, RZ, P0 ;  /* 0x000000ff0000720c */ /* 0x040fe400007a4270 */
[----:B------:R-:W-:Y:S01]  /*9500*/  F2FP.F16.F32.PACK_AB R115, RZ, R115 ;  /* 0x00000073ff73723e */ /* 0x000fe200000000ff */
[----:B------:R-:W-:Y:S01]  /*9510*/  @P2 STG.E.U16 desc[UR36][R6.64+0x160], R114 ;  /* 0x0001607206002986 */ /* 0x000fe2000c101524 */
[----:B------:R-:W-:Y:S02]  /*9520*/  F2FP.F16.F32.PACK_AB R116, RZ, R116 ;  /* 0x00000074ff74723e */ /* 0x000fe400000000ff */
        /* <DEDUP_REMOVED lines=65> */
[----:B------:R-:W-:Y:S02]  /*9940*/  ISETP.GT.AND P5, PT, R0, RZ, P0 ;  /* 0x000000ff0000720c */ /* 0x000fe400007a4270 */
[----:B------:R-:W-:Y:S02]  /*9950*/  F2FP.F16.F32.PACK_AB R134, RZ, R134 ;  /* 0x00000086ff86723e */ /* 0x000fe400000000ff */
[----:B------:R-:W-:Y:S02]  /*9960*/  F2FP.F16.F32.PACK_AB R135, RZ, R135 ;  /* 0x00000087ff87723e */ /* 0x000fe400000000ff */
[----:B------:R-:W-:Y:S01]  /*9970*/  F2FP.F16.F32.PACK_AB R136, RZ, R136 ;  /* 0x00000088ff88723e */ /* 0x000fe200000000ff */
[----:B------:R-:W-:Y:S01]  /*9980*/  @P2 STG.E.U16 desc[UR36][R6.64+0x1b0], R134 ;  /* 0x0001b08606002986 */ /* 0x000fe2000c101524 */
[----:B------:R-:W-:-:S02]  /*9990*/  F2FP.F16.F32.PACK_AB R137, RZ, R137 ;  /* 0x00000089ff89723e */ /* 0x000fc400000000ff */
[C---:B------:R-:W-:Y:S01]  /*99a0*/  ISETP.GT.AND P1, PT, R0.reuse, 0x8, P1 ;  /* 0x000000080000780c */ /* 0x040fe20000f24270 */
[----:B------:R-:W-:Y:S01]  /*99b0*/  @P3 STG.E.U16 desc[UR36][R6.64+0x1b2], R135 ;  /* 0x0001b28706003986 */ /* 0x000fe2000c101524 */
[C---:B------:R-:W-:Y:S02]  /*99c0*/  ISETP.GT.AND P2, PT, R0.reuse, 0x8, P0 ;  /* 0x000000080000780c */ /* 0x040fe40000744270 */
[C---:B------:R-:W-:Y:S01]  /*99d0*/  ISETP.GT.AND P0, PT, R3.reuse, 0xe9, PT ;  /* 0x000000e90300780c */ /* 0x040fe20003f04270 */
[----:B------:R-:W-:Y:S01]  /*99e0*/  @P4 STG.E.U16 desc[UR36][R4.64+0x1c0], R136 ;  /* 0x0001c08804004986 */ /* 0x000fe2000c101524 */
[----:B------:R-:W-:Y:S02]  /*99f0*/  ISETP.GT.AND P4, PT, R3, 0xe8, PT ;  /* 0x000000e80300780c */ /* 0x000fe40003f84270 */
[----:B------:R-:W-:Y:S01]  /*9a00*/  F2FP.F16.F32.PACK_AB R138, RZ, R138 ;  /* 0x0000008aff8a723e */ /* 0x000fe200000000ff */
[----:B------:R-:W-:Y:S01]  /*9a10*/  @P5 STG.E.U16 desc[UR36][R4.64+0x1c2], R137 ;  /* 0x0001c28904005986 */ /* 0x000fe2000c101524 */
[----:B------:R-:W-:-:S02]  /*9a20*/  ISETP.GT.AND P5, PT, R0, RZ, P4 ;  /* 0x000000ff0000720c */ /* 0x000fc400027a4270 */
[----:B------:R-:W-:Y:S01]  /*9a30*/  F2FP.F16.F32.PACK_AB R139, RZ, R139 ;  /* 0x0000008bff8b723e */ /* 0x000fe200000000ff */
[----:B------:R-:W-:Y:S01]  /*9a40*/  @P1 STG.E.U16 desc[UR36][R6.64+0x1c0], R138 ;  /* 0x0001c08a06001986 */ /* 0x000fe2000c101524 */
[----:B------:R-:W-:Y:S02]  /*9a50*/  F2FP.F16.F32.PACK_AB R140, RZ, R140 ;  /* 0x0000008cff8c723e */ /* 0x000fe400000000ff */
[C---:B------:R-:W-:Y:S01]  /*9a60*/  ISETP.GT.AND P3, PT, R0.reuse, RZ, P0 ;  /* 0x000000ff0000720c */ /* 0x040fe20000764270 */
[----:B------:R-:W-:Y:S01]  /*9a70*/  @P2 STG.E.U16 desc[UR36][R6.64+0x1c2], R139 ;  /* 0x0001c28b06002986 */ /* 0x000fe2000c101524 */
[C---:B------:R-:W-:Y:S02]  /*9a80*/  ISETP.GT.AND P4, PT, R0.reuse, 0x8, P4 ;  /* 0x000000080000780c */ /* 0x040fe40002784270 */
[----:B------:R-:W-:Y:S02]  /*9a90*/  F2FP.F16.F32.PACK_AB R141, RZ, R141 ;  /* 0x0000008dff8d723e */ /* 0x000fe400000000ff */
[----:B------:R-:W-:Y:S01]  /*9aa0*/  F2FP.F16.F32.PACK_AB R142, RZ, R142 ;  /* 0x0000008eff8e723e */ /* 0x000fe200000000ff */
[----:B------:R-:W-:Y:S01]  /*9ab0*/  @P5 STG.E.U16 desc[UR36][R4.64+0x1d0], R140 ;  /* 0x0001d08c04005986 */ /* 0x000fe2000c101524 */
[----:B------:R-:W-:-:S02]  /*9ac0*/  ISETP.GT.AND P5, PT, R0, 0x8, P0 ;  /* 0x000000080000780c */ /* 0x000fc400007a4270 */
[----:B------:R-:W-:Y:S02]  /*9ad0*/  F2FP.F16.F32.PACK_AB R143, RZ, R143 ;  /* 0x0000008fff8f723e */ /* 0x000fe400000000ff */
[C---:B------:R-:W-:Y:S01]  /*9ae0*/  ISETP.GT.AND P0, PT, R3.reuse, 0xf1, PT ;  /* 0x000000f10300780c */ /* 0x040fe20003f04270 */
[----:B------:R-:W-:Y:S01]  /*9af0*/  @P3 STG.E.U16 desc[UR36][R4.64+0x1d2], R141 ;  /* 0x0001d28d04003986 */ /* 0x000fe2000c101524 */
[----:B------:R-:W-:Y:S02]  /*9b00*/  ISETP.GT.AND P3, PT, R3, 0xf0, PT ;  /* 0x000000f00300780c */ /* 0x000fe40003f64270 */
[----:B------:R-:W-:Y:S01]  /*9b10*/  F2FP.F16.F32.PACK_AB R144, RZ, R144 ;  /* 0x00000090ff90723e */ /* 0x000fe200000000ff */
[----:B------:R-:W-:Y:S01]  /*9b20*/  @P4 STG.E.U16 desc[UR36][R6.64+0x1d0], R142 ;  /* 0x0001d08e06004986 */ /* 0x000fe2000c101524 */
[C---:B------:R-:W-:Y:S02]  /*9b30*/  ISETP.GT.AND P4, PT, R0.reuse, RZ, P3 ;  /* 0x000000ff0000720c */ /* 0x040fe40001f84270 */
[----:B------:R-:W-:Y:S01]  /*9b40*/  F2FP.F16.F32.PACK_AB R145, RZ, R145 ;  /* 0x00000091ff91723e */ /* 0x000fe200000000ff */
[----:B------:R-:W-:Y:S01]  /*9b50*/  @P5 STG.E.U16 desc[UR36][R6.64+0x1d2], R143 ;  /* 0x0001d28f06005986 */ /* 0x000fe2000c101524 */
[----:B------:R-:W-:-:S02]  /*9b60*/  ISETP.GT.AND P5, PT, R0, RZ, P0 ;  /* 0x000000ff0000720c */ /* 0x000fc400007a4270 */
[C---:B------:R-:W-:Y:S02]  /*9b70*/  ISETP.GT.AND P2, PT, R3.reuse, 0xf8, PT ;  /* 0x000000f80300780c */ /* 0x040fe40003f44270 */
[----:B------:R-:W-:Y:S02]  /*9b80*/  ISETP.GT.AND P1, PT, R3, 0xf9, PT ;  /* 0x000000f90300780c */ /* 0x000fe40003f24270 */
[C---:B------:R-:W-:Y:S02]  /*9b90*/  ISETP.GT.AND P3, PT, R0.reuse, 0x8, P3 ;  /* 0x000000080000780c */ /* 0x040fe40001f64270 */
[C---:B------:R-:W-:Y:S01]  /*9ba0*/  ISETP.GT.AND P0, PT, R0.reuse, 0x8, P0 ;  /* 0x000000080000780c */ /* 0x040fe20000704270 */
[----:B------:R-:W-:Y:S01]  /*9bb0*/  @P4 STG.E.U16 desc[UR36][R4.64+0x1e0], R144 ;  /* 0x0001e09004004986 */ /* 0x000fe2000c101524 */
[C---:B------:R-:W-:Y:S02]  /*9bc0*/  ISETP.GT.AND P4, PT, R0.reuse, RZ, P1 ;  /* 0x000000ff0000720c */ /* 0x040fe40000f84270 */
[----:B------:R-:W-:Y:S01]  /*9bd0*/  F2FP.F16.F32.PACK_AB R146, RZ, R146 ;  /* 0x00000092ff92723e */ /* 0x000fe200000000ff */
[----:B------:R-:W-:Y:S01]  /*9be0*/  @P5 STG.E.U16 desc[UR36][R4.64+0x1e2], R145 ;  /* 0x0001e29104005986 */ /* 0x000fe2000c101524 */
[----:B------:R-:W-:-:S02]  /*9bf0*/  ISETP.GT.AND P5, PT, R0, RZ, P2 ;  /* 0x000000ff0000720c */ /* 0x000fc400017a4270 */
[C---:B------:R-:W-:Y:S02]  /*9c00*/  ISETP.GT.AND P2, PT, R0.reuse, 0x8, P2 ;  /* 0x000000080000780c */ /* 0x040fe40001744270 */
[----:B------:R-:W-:Y:S01]  /*9c10*/  F2FP.F16.F32.PACK_AB R147, RZ, R147 ;  /* 0x00000093ff93723e */ /* 0x000fe200000000ff */
[----:B------:R-:W-:Y:S01]  /*9c20*/  @P3 STG.E.U16 desc[UR36][R6.64+0x1e0], R146 ;  /* 0x0001e09206003986 */ /* 0x000fe2000c101524 */
[----:B------:R-:W-:Y:S02]  /*9c30*/  ISETP.GT.AND P1, PT, R0, 0x8, P1 ;  /* 0x000000080000780c */ /* 0x000fe40000f24270 */
[----:B------:R-:W-:Y:S01]  /*9c40*/  F2FP.F16.F32.PACK_AB R148, RZ, R148 ;  /* 0x00000094ff94723e */ /* 0x000fe200000000ff */
[----:B------:R-:W-:Y:S01]  /*9c50*/  @P0 STG.E.U16 desc[UR36][R6.64+0x1e2], R147 ;  /* 0x0001e29306000986 */ /* 0x000fe2000c101524 */
[----:B------:R-:W-:Y:S02]  /*9c60*/  F2FP.F16.F32.PACK_AB R149, RZ, R149 ;  /* 0x00000095ff95723e */ /* 0x000fe400000000ff */
[----:B------:R-:W-:Y:S01]  /*9c70*/  F2FP.F16.F32.PACK_AB R150, RZ, R150 ;  /* 0x00000096ff96723e */ /* 0x000fe200000000ff */
[----:B------:R-:W-:Y:S01]  /*9c80*/  @P5 STG.E.U16 desc[UR36][R4.64+0x1f0], R148 ;  /* 0x0001f09404005986 */ /* 0x000fe2000c101524 */
[----:B------:R-:W-:-:S03]  /*9c90*/  F2FP.F16.F32.PACK_AB R151, RZ, R151 ;  /* 0x00000097ff97723e */ /* 0x000fc600000000ff */
[----:B------:R0:W-:Y:S02]  /*9ca0*/  @P4 STG.E.U16 desc[UR36][R4.64+0x1f2], R149 ;  /* 0x0001f29504004986 */ /* 0x0001e4000c101524 */
[----:B0-----:R-:W-:Y:S02]  /*9cb0*/  @P2 IMAD.MOV.U32 R4, RZ, RZ, R6 ;  /* 0x000000ffff042224 */ /* 0x001fe400078e0006 */
[----:B------:R-:W-:-:S05]  /*9cc0*/  @P2 IMAD.MOV.U32 R5, RZ, RZ, R7 ;  /* 0x000000ffff052224 */ /* 0x000fca00078e0007 */
[----:B------:R0:W-:Y:S04]  /*9cd0*/  @P2 STG.E.U16 desc[UR36][R4.64+0x1f0], R150 ;  /* 0x0001f09604002986 */ /* 0x0001e8000c101524 */
[----:B------:R0:W-:Y:S02]  /*9ce0*/  @P1 STG.E.U16 desc[UR36][R6.64+0x1f2], R151 ;  /* 0x0001f29706001986 */ /* 0x0001e4000c101524 */
.L_x_282:
[----:B------:R-:W-:Y:S05]  /*9cf0*/  BSYNC B0 ;  /* 0x0000000000007941 */ /* 0x000fea0003800000 */
.L_x_28:
[----:B------:R-:W-:Y:S01]  /*9d00*/  ULDC UR4, c[0x0][0xc] ;  /* 0x0000030000047ab9 */ /* 0x000fe20000000800 */
[----:B------:R-:W-:Y:S01]  /*9d10*/  ULDC UR5, c[0x0][0x10] ;  /* 0x0000040000057ab9 */ /* 0x000fe20000000800 */
[----:B0-----:R-:W0:Y:S01]  /*9d20*/  LDC R3, c[0x0][0x14] ;  /* 0x00000500ff037b82 */ /* 0x001e220000000800 */
[----:B------:R-:W-:Y:S01]  /*9d30*/  UIMAD.WIDE.U32 UR4, UR4, UR5, URZ ;  /* 0x00000005040472a5 */ /* 0x000fe2000f8e003f */
[----:B------:R-:W-:Y:S01]  /*9d40*/  PRMT R0, RZ, 0x7610, R0 ;  /* 0x00007610ff007816 */ /* 0x000fe20000000000 */
[----:B----45:R-:W-:Y:S02]  /*9d50*/  IMAD.MOV.U32 R152, RZ, RZ, -0x1 ;  /* 0xffffffffff987424 */ /* 0x030fe400078e00ff */
[----:B------:R-:W-:Y:S02]  /*9d60*/  IMAD.MOV.U32 R23, RZ, RZ, -0x1 ;  /* 0xffffffffff177424 */ /* 0x000fe400078e00ff */
[----:B0-----:R-:W-:-:S04]  /*9d70*/  IMAD.WIDE.U32 R16, R3, UR4, R16 ;  /* 0x0000000403107c25 */ /* 0x001fc8000f8e0010 */
[----:B------:R-:W-:Y:S01]  /*9d80*/  IMAD R3, R3, UR5, RZ ;  /* 0x0000000503037c24 */ /* 0x000fe2000f8e02ff */
[----:B------:R-:W-:Y:S02]  /*9d90*/  ULDC.64 UR4, c[0x0][0x650] ;  /* 0x0001940000047ab9 */ /* 0x000fe40000000a00 */
[----:B------:R-:W-:Y:S01]  /*9da0*/  ISETP.GE.U32.AND P0, PT, R16, UR4, PT ;  /* 0x0000000410007c0c */ /* 0x000fe2000bf06070 */
[----:B------:R-:W-:-:S05]  /*9db0*/  IMAD.IADD R17, R17, 0x1, R3 ;  /* 0x0000000111117824 */ /* 0x000fca00078e0203 */
[----:B------:R-:W-:-:S13]  /*9dc0*/  ISETP.GE.U32.AND.EX P0, PT, R17, UR5, PT, P0 ;  /* 0x0000000511007c0c */ /* 0x000fda000bf06100 */
[----:B------:R-:W-:Y:S05]  /*9dd0*/  @P0 BRA `(.L_x_283) ;  /* 0x0000000400640947 */ /* 0x000fea0003800000 */
[----:B------:R-:W0:Y:S01]  /*9de0*/  S2R R12, SR_CTAID.X ;  /* 0x00000000000c7919 */ /* 0x000e220000002500 */
[----:B------:R-:W4:Y:S01]  /*9df0*/  LDC.64 R10, c[0x0][0x628] ;  /* 0x00018a00ff0a7b82 */ /* 0x000f220000000a00 */
[----:B------:R-:W-:Y:S01]  /*9e00*/  ULDC UR4, c[0x0][0x150] ;  /* 0x0000540000047ab9 */ /* 0x000fe20000000800 */
[----:B-123--:R-:W-:Y:S01]  /*9e10*/  IMAD.MOV.U32 R8, RZ, RZ, R16 ;  /* 0x000000ffff087224 */ /* 0x00efe200078e0010 */
[----:B------:R-:W1:Y:S01]  /*9e20*/  S2R R24, SR_CTAID.Y ;  /* 0x0000000000187919 */ /* 0x000e620000002600 */
[----:B------:R-:W-:-:S04]  /*9e30*/  IMAD.MOV.U32 R9, RZ, RZ, R17 ;  /* 0x000000ffff097224 */ /* 0x000fc800078e0011 */
[----:B------:R-:W2:Y:S08]  /*9e40*/  LDC R21, c[0x0][0x144] ;  /* 0x00005100ff157b82 */ /* 0x000eb00000000800 */
[----:B------:R-:W3:Y:S08]  /*9e50*/  LDC R0, c[0x0][0x630] ;  /* 0x00018c00ff007b82 */ /* 0x000ef00000000800 */
[----:B------:R-:W1:Y:S01]  /*9e60*/  LDC.64 R14, c[0x0][0x620] ;  /* 0x00018800ff0e7b82 */ /* 0x000e620000000a00 */
[----:B----4-:R-:W-:-:S04]  /*9e70*/  ISETP.NE.U32.AND P0, PT, R10, RZ, PT ;  /* 0x000000ff0a00720c */ /* 0x010fc80003f05070 */
[----:B------:R-:W-:Y:S02]  /*9e80*/  ISETP.NE.AND.EX P0, PT, R11, RZ, PT, P0 ;  /* 0x000000ff0b00720c */ /* 0x000fe40003f05300 */
[----:B0-----:R-:W-:-:S05]  /*9e90*/  I2FP.F32.U32 R3, R12 ;  /* 0x0000000c00037245 */ /* 0x001fca0000201000 */
[----:B------:R-:W-:-:S04]  /*9ea0*/  FMUL R3, R3, UR4 ;  /* 0x0000000403037c20 */ /* 0x000fc80008400000 */
[----:B------:R0:W4:Y:S02]  /*9eb0*/  F2I.U32.TRUNC.NTZ R20, R3 ;  /* 0x0000000300147305 */ /* 0x000124000020f000 */
[----:B--23--:R-:W-:Y:S05]  /*9ec0*/  @!P0 BRA `(.L_x_284) ;  /* 0x0000000000288947 */ /* 0x00cfea0003800000 */
[----:B0-----:R-:W0:Y:S02]  /*9ed0*/  LDC R3, c[0x0][0x634] ;  /* 0x00018d00ff037b82 */ /* 0x001e240000000800 */
        /* <DEDUP_REMOVED lines=9> */
.L_x_284:
[----:B------:R-:W2:Y:S01]  /*9f70*/  LDC.64 R30, c[0x0][0x640] ;  /* 0x00019000ff1e7b82 */ /* 0x000ea20000000a00 */
[-CC-:B------:R-:W-:Y:S01]  /*9f80*/  SHF.R.U64 R23, R8, R0.reuse, R9.reuse ;  /* 0x0000000008177219 */ /* 0x180fe20000001209 */
[----:B----4-:R-:W-:Y:S01]  /*9f90*/  IMAD.MOV R20, RZ, RZ, -R20 ;  /* 0x000000ffff147224 */ /* 0x010fe200078e0a14 */
[----:B------:R-:W-:Y:S01]  /*9fa0*/  SHF.R.U32.HI R0, RZ, R0, R9 ;  /* 0x00000000ff007219 */ /* 0x000fe20000011609 */
[----:B------:R-:W-:Y:S01]  /*9fb0*/  ULDC UR4, c[0x0][0x154] ;  /* 0x0000550000047ab9 */ /* 0x000fe20000000800 */
[----:B0-----:R-:W-:Y:S01]  /*9fc0*/  IADD3 R3, P0, RZ, -R23, RZ ;  /* 0x80000017ff037210 */ /* 0x001fe20007f1e0ff */
[----:B------:R-:W-:Y:S02]  /*9fd0*/  IMAD R26, R21, R20, R12 ;  /* 0x00000014151a7224 */ /* 0x000fe400078e020c */
[----:B------:R-:W0:Y:S01]  /*9fe0*/  LDC R6, c[0x0][0x618] ;  /* 0x00018600ff067b82 */ /* 0x000e220000000800 */
[----:B------:R-:W-:Y:S02]  /*9ff0*/  IMAD.MOV.U32 R7, RZ, RZ, 0x1 ;  /* 0x00000001ff077424 */ /* 0x000fe400078e00ff */
[----:B------:R-:W-:-:S04]  /*a000*/  IMAD.X R5, RZ, RZ, ~R0, P0 ;  /* 0x000000ffff057224 */ /* 0x000fc800000e0e00 */
[-C--:B-1----:R-:W-:Y:S01]  /*a010*/  IMAD R0, R5, R14.reuse, RZ ;  /* 0x0000000e05007224 */ /* 0x082fe200078e02ff */
[----:B------:R-:W1:Y:S01]  /*a020*/  LDC R8, c[0x0][0x608] ;  /* 0x00018200ff087b82 */ /* 0x000e620000000800 */
[----:B------:R-:W-:-:S04]  /*a030*/  IMAD.WIDE.U32 R4, R3, R14, R16 ;  /* 0x0000000e03047225 */ /* 0x000fc800078e0010 */
[----:B------:R-:W-:Y:S01]  /*a040*/  IMAD R3, R3, R15, R0 ;  /* 0x0000000f03037224 */ /* 0x000fe200078e0200 */
[----:B------:R-:W-:Y:S02]  /*a050*/  I2FP.F32.U32 R0, R24 ;  /* 0x0000001800007245 */ /* 0x000fe40000201000 */
[----:B------:R-:W3:Y:S01]  /*a060*/  LDC R28, c[0x0][0x658] ;  /* 0x00019600ff1c7b82 */ /* 0x000ee20000000800 */
[----:B------:R-:W-:Y:S01]  /*a070*/  IMAD.IADD R3, R5, 0x1, R3 ;  /* 0x0000000105037824 */ /* 0x000fe200078e0203 */
[----:B--2---:R-:W-:Y:S01]  /*a080*/  ISETP.NE.U32.AND P0, PT, R30, RZ, PT ;  /* 0x000000ff1e00720c */ /* 0x004fe20003f05070 */
[----:B------:R-:W-:Y:S01]  /*a090*/  FMUL R0, R0, UR4 ;  /* 0x0000000400007c20 */ /* 0x000fe20008400000 */
[----:B------:R-:W-:Y:S02]  /*a0a0*/  IMAD.MOV.U32 R5, RZ, RZ, -0x1 ;  /* 0xffffffffff057424 */ /* 0x000fe400078e00ff */
[----:B------:R-:W-:Y:S01]  /*a0b0*/  ISETP.NE.AND.EX P0, PT, R31, RZ, PT, P0 ;  /* 0x000000ff1f00720c */ /* 0x000fe20003f05300 */
[----:B------:R2:W4:Y:S01]  /*a0c0*/  F2I.U32.TRUNC.NTZ R13, R0 ;  /* 0x00000000000d7305 */ /* 0x000522000020f000 */
[----:B------:R-:W2:Y:S01]  /*a0d0*/  LDC R15, c[0x0][0x148] ;  /* 0x00005200ff0f7b82 */ /* 0x000ea20000000800 */
[----:B0-----:R-:W-:-:S02]  /*a0e0*/  SHF.R.U64 R12, R4, R6, R3 ;  /* 0x00000006040c7219 */ /* 0x001fc40000001203 */
[----:B------:R-:W-:-:S05]  /*a0f0*/  SHF.R.U32.HI R3, RZ, R6, R3 ;  /* 0x00000006ff037219 */ /* 0x000fca0000011603 */
[----:B------:R-:W0:Y:S01]  /*a100*/  LDC R20, c[0x0][0x600] ;  /* 0x00018000ff147b82 */ /* 0x000e220000000800 */
[-CC-:B-1----:R-:W-:Y:S02]  /*a110*/  SHF.R.U64 R10, R12, R8.reuse, R3.reuse ;  /* 0x000000080c0a7219 */ /* 0x182fe40000001203 */
[----:B------:R-:W-:-:S05]  /*a120*/  SHF.R.U32.HI R3, RZ, R8, R3 ;  /* 0x00000008ff037219 */ /* 0x000fca0000011603 */
[----:B------:R-:W1:Y:S01]  /*a130*/  LDC R21, c[0x0][0x648] ;  /* 0x00019200ff157b82 */ /* 0x000e620000000800 */
[-C--:B---3--:R-:W-:Y:S02]  /*a140*/  SHF.L.U32 R4, R5, R28.reuse, RZ ;  /* 0x0000001c05047219 */ /* 0x088fe400000006ff */
[-CC-:B------:R-:W-:Y:S02]  /*a150*/  SHF.R.U64 R14, R10, R28.reuse, R3.reuse ;  /* 0x0000001c0a0e7219 */ /* 0x180fe40000001203 */
[----:B------:R-:W-:Y:S02]  /*a160*/  SHF.R.U32.HI R5, RZ, R28, R3 ;  /* 0x0000001cff057219 */ /* 0x000fe40000011603 */
[----:B------:R-:W-:Y:S01]  /*a170*/  LOP3.LUT R153, RZ, R4, RZ, 0x33, !PT ;  /* 0x00000004ff997212 */ /* 0x000fe200078e33ff */
[----:B------:R-:W3:Y:S01]  /*a180*/  LDC R25, c[0x0][0x638] ;  /* 0x00018e00ff197b82 */ /* 0x000ee20000000800 */
[----:B------:R-:W-:Y:S01]  /*a190*/  SHF.L.U32 R28, R7, R28, RZ ;  /* 0x0000001c071c7219 */ /* 0x000fe200000006ff */
[----:B------:R-:W-:-:S06]  /*a1a0*/  IMAD.MOV.U32 R4, RZ, RZ, R14 ;  /* 0x000000ffff047224 */ /* 0x000fcc00078e000e */
[----:B------:R-:W0:Y:S01]  /*a1b0*/  LDC R27, c[0x0][0x610] ;  /* 0x00018400ff1b7b82 */ /* 0x000e220000000800 */
[----:B----4-:R-:W-:Y:S05]  /*a1c0*/  @!P0 BRA `(.L_x_285) ;  /* 0x0000000000288947 */ /* 0x010fea0003800000 */
[----:B------:R-:W4:Y:S02]  /*a1d0*/  LDC R3, c[0x0][0x64c] ;  /* 0x00019300ff037b82 */ /* 0x000f240000000800 */
[----:B----4-:R-:W-:-:S05]  /*a1e0*/  IADD3 R3, P0, R14, R3, RZ ;  /* 0x000000030e037210 */ /* 0x010fca0007f1e0ff */
        /* <DEDUP_REMOVED lines=8> */
.L_x_285:
[----:B------:R-:W-:Y:S01]  /*a270*/  ISETP.NE.AND P0, PT, R2, 0x1, PT ;  /* 0x000000010200780c */ /* 0x000fe20003f05270 */
[----:B------:R-:W-:Y:S01]  /*a280*/  IMAD.MOV R13, RZ, RZ, -R13 ;  /* 0x000000ffff0d7224 */ /* 0x000fe200078e0a0d */
[----:B-12---:R-:W-:Y:S01]  /*a290*/  SHF.R.U64 R0, R4, R21, R5 ;  /* 0x0000001504007219 */ /* 0x006fe20000001205 */
[----:B0-----:R-:W-:Y:S01]  /*a2a0*/  VIADD R5, R20, 0xffffffff ;  /* 0xffffffff14057836 */ /* 0x001fe20000000000 */
[----:B------:R-:W-:-:S03]  /*a2b0*/  LOP3.LUT R153, R10, R153, RZ, 0xc0, !PT ;  /* 0x000000990a997212 */ /* 0x000fc600078ec0ff */
[----:B------:R-:W-:Y:S01]  /*a2c0*/  IMAD.MOV R3, RZ, RZ, -R0 ;  /* 0x000000ffff037224 */ /* 0x000fe200078e0a00 */
[----:B------:R-:W-:Y:S01]  /*a2d0*/  LOP3.LUT R5, R12, R5, RZ, 0xc0, !PT ;  /* 0x000000050c057212 */ /* 0x000fe200078ec0ff */
[----:B------:R-:W-:Y:S02]  /*a2e0*/  IMAD R153, R28, R0, R153 ;  /* 0x000000001c997224 */ /* 0x000fe400078e0299 */
[----:B---3--:R-:W-:Y:S02]  /*a2f0*/  IMAD R0, R3, R25, R14 ;  /* 0x0000001903007224 */ /* 0x008fe400078e020e */
[----:B------:R-:W-:Y:S02]  /*a300*/  @P0 IMAD R26, R15, R13, R24 ;  /* 0x0000000d0f1a0224 */ /* 0x000fe400078e0218 */
[----:B------:R-:W-:Y:S02]  /*a310*/  IMAD R4, R0, R20, R5 ;  /* 0x0000001400047224 */ /* 0x000fe400078e0205 */
[----:B------:R-:W-:-:S02]  /*a320*/  IMAD R153, R153, R27, R26 ;  /* 0x0000001b99997224 */ /* 0x000fc400078e021a */
[----:B------:R-:W-:-:S03]  /*a330*/  IMAD.MOV.U32 R3, RZ, RZ, 0x1 ;  /* 0x00000001ff037424 */ /* 0x000fc600078e00ff */
[----:B------:R-:W-:Y:S02]  /*a340*/  SEL R152, R4, R153, !P0 ;  /* 0x0000009904987207 */ /* 0x000fe40004000000 */
[----:B------:R-:W-:Y:S02]  /*a350*/  PRMT R0, R3, 0x7610, R0 ;  /* 0x0000761003007816 */ /* 0x000fe40000000000 */
[----:B------:R-:W-:-:S07]  /*a360*/  SEL R153, R153, R4, !P0 ;  /* 0x0000000499997207 */ /* 0x000fce0004000000 */
.L_x_283:
[----:B------:R-:W-:-:S13]  /*a370*/  LOP3.LUT P0, RZ, R0, 0xff, RZ, 0xc0, !PT ;  /* 0x000000ff00ff7812 */ /* 0x000fda000780c0ff */
[----:B------:R-:W-:Y:S05]  /*a380*/  @P0 BRA `(.L_x_286) ;  /* 0xffffff6800f00947 */ /* 0x000fea000383ffff */
[----:B------:R-:W-:Y:S05]  /*a390*/  EXIT ;  /* 0x000000000000794d */ /* 0x000fea0003800000 */
.L_x_3:
[----:B0-----:R-:W-:Y:S01]  /*a3a0*/  ULDC.64 UR4, c[0x0][0x650] ;  /* 0x0001940000047ab9 */ /* 0x001fe20000000a00 */
        /* <DEDUP_REMOVED lines=25> */
.L_x_288:
[--C-:B------:R-:W-:Y:S01]  /*a540*/  SHF.R.U64 R12, R10, R14, R11.reuse ;  /* 0x0000000e0a0c7219 */ /* 0x100fe2000000120b */
[----:B------:R-:W0:Y:S01]  /*a550*/  LDC R22, c[0x0][0x618] ;  /* 0x00018600ff167b82 */ /* 0x000e220000000800 */
[----:B------:R-:W-:Y:S01]  /*a560*/  I2FP.F32.U32 R6, R4 ;  /* 0x0000000400067245 */ /* 0x000fe20000201000 */
[----:B------:R-:W-:Y:S01]  /*a570*/  ULDC UR4, c[0x0][0x150] ;  /* 0x0000540000047ab9 */ /* 0x000fe20000000800 */
[----:B------:R-:W-:Y:S02]  /*a580*/  SHF.R.U32.HI R5, RZ, R14, R11 ;  /* 0x0000000eff057219 */ /* 0x000fe4000001160b */
[----:B------:R-:W-:Y:S01]  /*a590*/  IADD3 R9, P0, RZ, -R12, RZ ;  /* 0x8000000cff097210 */ /* 0x000fe20007f1e0ff */
[----:B------:R-:W-:Y:S01]  /*a5a0*/  FMUL R11, R6, UR4 ;  /* 0x00000004060b7c20 */ /* 0x000fe20008400000 */
[----:B------:R-:W-:Y:S01]  /*a5b0*/  ULDC UR4, c[0x0][0x154] ;  /* 0x0000550000047ab9 */ /* 0x000fe20000000800 */
[----:B------:R-:W1:Y:S02]  /*a5c0*/  LDC.64 R24, c[0x0][0x640] ;  /* 0x00019000ff187b82 */ /* 0x000e640000000a00 */
[----:B------:R-:W-:-:S02]  /*a5d0*/  IMAD.X R5, RZ, RZ, ~R5, P0 ;  /* 0x000000ffff057224 */ /* 0x000fc400000e0e05 */
[----:B------:R-:W2:Y:S01]  /*a5e0*/  F2I.U32.TRUNC.NTZ R11, R11 ;  /* 0x0000000b000b7305 */ /* 0x000ea2000020f000 */
[----:B------:R-:W-:-:S03]  /*a5f0*/  IMAD.WIDE.U32 R6, R9, R20, R16 ;  /* 0x0000001409067225 */ /* 0x000fc600078e0010 */
[----:B------:R-:W3:Y:S01]  /*a600*/  LDC R13, c[0x0][0x144] ;  /* 0x00005100ff0d7b82 */ /* 0x000ee20000000800 */
[----:B------:R-:W-:-:S04]  /*a610*/  IMAD R8, R5, R20, RZ ;  /* 0x0000001405087224 */ /* 0x000fc800078e02ff */
[----:B------:R-:W-:Y:S02]  /*a620*/  IMAD R5, R9, R21, R8 ;  /* 0x0000001509057224 */ /* 0x000fe400078e0208 */
[----:B------:R-:W-:Y:S01]  /*a630*/  IMAD.MOV.U32 R8, RZ, RZ, -0x1 ;  /* 0xffffffffff087424 */ /* 0x000fe200078e00ff */
[----:B------:R-:W4:Y:S01]  /*a640*/  LDC R14, c[0x0][0x608] ;  /* 0x00018200ff0e7b82 */ /* 0x000f220000000800 */
[----:B------:R-:W-:Y:S01]  /*a650*/  IMAD.IADD R5, R7, 0x1, R5 ;  /* 0x0000000107057824 */ /* 0x000fe200078e0205 */
[----:B------:R-:W-:-:S04]  /*a660*/  I2FP.F32.U32 R7, R3 ;  /* 0x0000000300077245 */ /* 0x000fc80000201000 */
[-C--:B0-----:R-:W-:Y:S01]  /*a670*/  SHF.R.U64 R10, R6, R22.reuse, R5 ;  /* 0x00000016060a7219 */ /* 0x081fe20000001205 */
[----:B--2---:R-:W-:Y:S01]  /*a680*/  IMAD.MOV R6, RZ, RZ, -R11 ;  /* 0x000000ffff067224 */ /* 0x004fe200078e0a0b */
[----:B------:R-:W0:Y:S01]  /*a690*/  LDC R9, c[0x0][0x658] ;  /* 0x00019600ff097b82 */ /* 0x000e220000000800 */
[----:B-1----:R-:W-:Y:S01]  /*a6a0*/  ISETP.NE.U32.AND P0, PT, R24, RZ, PT ;  /* 0x000000ff1800720c */ /* 0x002fe20003f05070 */
[----:B------:R-:W-:Y:S01]  /*a6b0*/  FMUL R7, R7, UR4 ;  /* 0x0000000407077c20 */ /* 0x000fe20008400000 */
[----:B------:R-:W-:Y:S02]  /*a6c0*/  SHF.R.U32.HI R5, RZ, R22, R5 ;  /* 0x00000016ff057219 */ /* 0x000fe40000011605 */
[----:B------:R-:W-:-:S03]  /*a6d0*/  ISETP.NE.AND.EX P0, PT, R25, RZ, PT, P0 ;  /* 0x000000ff1900720c */ /* 0x000fc60003f05300 */
[----:B------:R-:W1:Y:S01]  /*a6e0*/  LDC R20, c[0x0][0x148] ;  /* 0x00005200ff147b82 */ /* 0x000e620000000800 */
[----:B---3--:R-:W-:Y:S02]  /*a6f0*/  IMAD R23, R13, R6, R4 ;  /* 0x000000060d177224 */ /* 0x008fe400078e0204 */
[----:B------:R-:W-:-:S05]  /*a700*/  IMAD.MOV.U32 R6, RZ, RZ, 0x1 ;  /* 0x00000001ff067424 */ /* 0x000fca00078e00ff */
[----:B------:R-:W2:Y:S01]  /*a710*/  LDC R21, c[0x0][0x600] ;  /* 0x00018000ff157b82 */ /* 0x000ea20000000800 */
[-CC-:B----4-:R-:W-:Y:S02]  /*a720*/  SHF.R.U64 R13, R10, R14.reuse, R5.reuse ;  /* 0x0000000e0a0d7219 */ /* 0x190fe40000001205 */
[----:B------:R-:W-:Y:S02]  /*a730*/  SHF.R.U32.HI R4, RZ, R14, R5 ;  /* 0x0000000eff047219 */ /* 0x000fe40000011605 */
[----:B------:R3:W4:Y:S03]  /*a740*/  F2I.U32.TRUNC.NTZ R14, R7 ;  /* 0x00000007000e7305 */ /* 0x000726000020f000 */
[----:B------:R-:W1:Y:S01]  /*a750*/  LDC R26, c[0x0][0x648] ;  /* 0x00019200ff1a7b82 */ /* 0x000e620000000800 */
[-C--:B0-----:R-:W-:Y:S02]  /*a760*/  SHF.R.U64 R15, R13, R9.reuse, R4 ;  /* 0x000000090d0f7219 */ /* 0x081fe40000001204 */
[----:B------:R-:W-:-:S02]  /*a770*/  SHF.L.U32 R8, R8, R9, RZ ;  /* 0x0000000908087219 */ /* 0x000fc400000006ff */
[-C--:B------:R-:W-:Y:S01]  /*a780*/  SHF.R.U32.HI R5, RZ, R9.reuse, R4 ;  /* 0x00000009ff057219 */ /* 0x080fe20000011604 */
[----:B------:R-:W-:Y:S01]  /*a790*/  IMAD.MOV.U32 R4, RZ, RZ, R15 ;  /* 0x000000ffff047224 */ /* 0x000fe200078e000f */
[----:B------:R-:W-:Y:S01]  /*a7a0*/  SHF.L.U32 R22, R6, R9, RZ ;  /* 0x0000000906167219 */ /* 0x000fe200000006ff */
[----:B------:R-:W0:Y:S01]  /*a7b0*/  LDC R27, c[0x0][0x638] ;  /* 0x00018e00ff1b7b82 */ /* 0x000e220000000800 */
[----:B------:R-:W-:-:S07]  /*a7c0*/  LOP3.LUT R28, RZ, R8, RZ, 0x33, !PT ;  /* 0x00000008ff1c7212 */ /* 0x000fce00078e33ff */
        /* <DEDUP_REMOVED lines=12> */
.L_x_289:
[----:B------:R-:W-:Y:S01]  /*a890*/  ISETP.NE.AND P0, PT, R2, 0x1, PT ;  /* 0x000000010200780c */ /* 0x000fe20003f05270 */
[----:B--2---:R-:W-:Y:S01]  /*a8a0*/  VIADD R7, R21, 0xffffffff ;  /* 0xffffffff15077836 */ /* 0x004fe20000000000 */
[----:B-1----:R-:W-:Y:S01]  /*a8b0*/  SHF.R.U64 R5, R4, R26, R5 ;  /* 0x0000001a04057219 */ /* 0x002fe20000001205 */
[----:B------:R-:W-:Y:S01]  /*a8c0*/  IMAD.MOV R14, RZ, RZ, -R14 ;  /* 0x000000ffff0e7224 */ /* 0x000fe200078e0a0e */
[----:B------:R-:W-:Y:S01]  /*a8d0*/  LOP3.LUT R4, R13, R28, RZ, 0xc0, !PT ;  /* 0x0000001c0d047212 */ /* 0x000fe200078ec0ff */
[----:B------:R-:W-:Y:S01]  /*a8e0*/  IMAD.MOV.U32 R8, RZ, RZ, R12 ;  /* 0x000000ffff087224 */ /* 0x000fe200078e000c */
[----:B------:R-:W-:Y:S01]  /*a8f0*/  LOP3.LUT R10, R10, R7, RZ, 0xc0, !PT ;  /* 0x000000070a0a7212 */ /* 0x000fe200078ec0ff */
[----:B------:R-:W-:Y:S02]  /*a900*/  IMAD.MOV R6, RZ, RZ, -R5 ;  /* 0x000000ffff067224 */ /* 0x000fe400078e0a05 */
[----:B------:R-:W-:-:S04]  /*a910*/  IMAD R4, R22, R5, R4 ;  /* 0x0000000516047224 */ /* 0x000fc800078e0204 */
[----:B------:R-:W-:Y:S02]  /*a920*/  @P0 IMAD R23, R20, R14, R3 ;  /* 0x0000000e14170224 */ /* 0x000fe400078e0203 */
[----:B0-----:R-:W-:Y:S02]  /*a930*/  IMAD R3, R6, R27, R15 ;  /* 0x0000001b06037224 */ /* 0x001fe400078e020f */
[----:B------:R-:W-:Y:S02]  /*a940*/  IMAD R7, R4, R29, R23 ;  /* 0x0000001d04077224 */ /* 0x000fe400078e0217 */
[----:B------:R-:W-:Y:S02]  /*a950*/  IMAD R4, R3, R21, R10 ;  /* 0x0000001503047224 */ /* 0x000fe400078e020a */
[----:B------:R-:W-:-:S03]  /*a960*/  IMAD.MOV.U32 R6, RZ, RZ, 0x1 ;  /* 0x00000001ff067424 */ /* 0x000fc600078e00ff */
[----:B------:R-:W-:Y:S02]  /*a970*/  SEL R9, R4, R7, !P0 ;  /* 0x0000000704097207 */ /* 0x000fe40004000000 */
[----:B------:R-:W-:-:S07]  /*a980*/  SEL R7, R7, R4, !P0 ;  /* 0x0000000407077207 */ /* 0x000fce0004000000 */
.L_x_287:
[----:B------:R-:W-:-:S08]  /*a990*/  NOP ;  /* 0x0000000000007918 */ /* 0x000fd00000000000 */
[----:B------:R-:W0:-:S00]  /*a9a0*/  USETMAXREG.DEALLOC.CTAPOOL 0x28 ;  /* 0x00000028000079c8 */ /* 0x000e0000080e0500 */
[----:B0-----:R-:W-:-:S13]  /*a9b0*/  ISETP.NE.AND P0, PT, R0, RZ, PT ;  /* 0x000000ff0000720c */ /* 0x001fda0003f05270 */
[----:B------:R-:W-:Y:S05]  /*a9c0*/  @P0 EXIT ;  /* 0x000000000000094d */ /* 0x000fea0003800000 */
[----:B------:R-:W-:Y:S01]  /*a9d0*/  LOP3.LUT P0, RZ, R6, 0xff, RZ, 0xc0, !PT ;  /* 0x000000ff06ff7812 */ /* 0x000fe2000780c0ff */
[----:B------:R-:W-:Y:S02]  /*a9e0*/  IMAD.MOV.U32 R0, RZ, RZ, 0x1 ;  /* 0x00000001ff007424 */ /* 0x000fe400078e00ff */
[----:B------:R-:W-:-:S10]  /*a9f0*/  IMAD.MOV.U32 R12, RZ, RZ, RZ ;  /* 0x000000ffff0c7224 */ /* 0x000fd400078e00ff */
[----:B------:R-:W-:Y:S05]  /*aa00*/  @!P0 BRA `(.L_x_290) ;  /* 0x0000000c00608947 */ /* 0x000fea0003800000 */
[----:B------:R-:W0:Y:S01]  /*aa10*/  LDC R0, c[0x0][0x28c] ;  /* 0x0000a300ff007b82 */ /* 0x000e220000000800 */
[----:B------:R-:W-:Y:S01]  /*aa20*/  ULDC UR5, c[0x0][0x658] ;  /* 0x0001960000057ab9 */ /* 0x000fe20000000800 */
[----:B------:R-:W-:Y:S01]  /*aa30*/  UMOV UR7, 0xffffffff ;  /* 0xffffffff00077882 */ /* 0x000fe20000000000 */
[----:B------:R-:W-:Y:S01]  /*aa40*/  ULDC UR6, c[0x0][0xc] ;  /* 0x0000030000067ab9 */ /* 0x000fe20000000800 */
[----:B------:R-:W-:Y:S01]  /*aa50*/  USHF.L.U32 UR9, UR7, UR5, URZ ;  /* 0x0000000507097299 */ /* 0x000fe2000800063f */
[C---:B------:R-:W-:Y:S01]  /*aa60*/  LOP3.LUT P2, RZ, R18.reuse, 0x7f, RZ, 0xc0, !PT ;  /* 0x0000007f12ff7812 */ /* 0x040fe2000784c0ff */
[----:B------:R-:W-:Y:S01]  /*aa70*/  UMOV UR8, 0x1 ;  /* 0x0000000100087882 */ /* 0x000fe20000000000 */
[----:B------:R-:W-:Y:S01]  /*aa80*/  ULDC UR7, c[0x0][0x10] ;  /* 0x0000040000077ab9 */ /* 0x000fe20000000800 */
[----:B------:R-:W-:Y:S01]  /*aa90*/  LOP3.LUT P0, RZ, R18, 0x1f, RZ, 0xc0, !PT ;  /* 0x0000001f12ff7812 */ /* 0x000fe2000780c0ff */
[----:B------:R-:W-:Y:S01]  /*aaa0*/  UIMAD.WIDE.U32 UR6, UR6, UR7, URZ ;  /* 0x00000007060672a5 */ /* 0x000fe2000f8e003f */
[----:B------:R-:W-:Y:S01]  /*aab0*/  BSSY B0, `(.L_x_290) ;  /* 0x00000cd000007945 */ /* 0x000fe20003800000 */
[----:B------:R-:W-:Y:S01]  /*aac0*/  USHF.L.U32 UR5, UR8, UR5, URZ ;  /* 0x0000000508057299 */ /* 0x000fe2000800063f */
[----:B------:R-:W-:Y:S01]  /*aad0*/  IMAD.MOV.U32 R13, RZ, RZ, 0x1 ;  /* 0x00000001ff0d7424 */ /* 0x000fe200078e00ff */
[----:B------:R-:W-:Y:S01]  /*aae0*/  LOP3.LUT R11, R19, 0x2, RZ, 0xfc, !PT ;  /* 0x00000002130b7812 */ /* 0x000fe200078efcff */
[----:B------:R-:W-:Y:S01]  /*aaf0*/  ULDC UR8, c[0x0][0x14] ;  /* 0x0000050000087ab9 */ /* 0x000fe20000000800 */
[----:B------:R-:W-:Y:S01]  /*ab00*/  PLOP3.LUT P0, PT, P0, P2, PT, 0x8a, 0x0 ;  /* 0x000000000000781c */ /* 0x000fe20000705172 */
[----:B------:R-:W-:Y:S01]  /*ab10*/  UIMAD.WIDE.U32 UR30, UR6, UR8, URZ ;  /* 0x00000008061e72a5 */ /* 0x000fe2000f8e003f */
[----:B------:R-:W-:Y:S01]  /*ab20*/  IMAD.MOV.U32 R12, RZ, RZ, RZ ;  /* 0x000000ffff0c7224 */ /* 0x000fe200078e00ff */
[----:B------:R-:W-:Y:S01]  /*ab30*/  UIMAD UR7, UR7, UR8, URZ ;  /* 0x00000008070772a4 */ /* 0x000fe2000f8e023f */
[----:B------:R-:W-:Y:S01]  /*ab40*/  ULDC UR4, c[0x0][0x600] ;  /* 0x0001800000047ab9 */ /* 0x000fe20000000800 */
[----:B------:R-:W-:-:S02]  /*ab50*/  ULOP3.LUT UR6, URZ, UR9, URZ, 0x33, !UPT ;  /* 0x000000093f067292 */ /* 0x000fc4000f8e333f */
[----:B------:R-:W-:Y:S01]  /*ab60*/  UIADD3 UR4, UR4, -0x1, URZ ;  /* 0xffffffff04047890 */ /* 0x000fe2000fffe03f */
[----:B0-----:R-:W-:Y:S01]  /*ab70*/  VIADD R0, R0, 0x7f ;  /* 0x0000007f00007836 */ /* 0x001fe20000000000 */
[----:B------:R-:W-:Y:S01]  /*ab80*/  UIADD3 UR7, UR31, UR7, URZ ;  /* 0x000000071f077290 */ /* 0x000fe2000fffe03f */
[----:B------:R-:W-:-:S03]  /*ab90*/  ULDC.64 UR38, c[0x0][0x198] ;  /* 0x0000660000267ab9 */ /* 0x000fc60000000a00 */
[----:B------:R-:W-:-:S04]  /*aba0*/  SHF.R.S32.HI R3, RZ, 0x1f, R0 ;  /* 0x0000001fff037819 */ /* 0x000fc80000011400 */
[----:B------:R-:W-:Y:S01]  /*abb0*/  LEA.HI R3, R3, R0, RZ, 0x7 ;  /* 0x0000000003037211 */ /* 0x000fe200078f38ff */
[----:B------:R-:W-:-:S03]  /*abc0*/  IMAD.MOV.U32 R0, RZ, RZ, 0x1 ;  /* 0x00000001ff007424 */ /* 0x000fc600078e00ff */
[----:B------:R-:W-:-:S05]  /*abd0*/  SHF.R.S32.HI R3, RZ, 0x7, R3 ;  /* 0x00000007ff037819 */ /* 0x000fca0000011403 */
[----:B------:R-:W-:-:S07]  /*abe0*/  VIADD R10, R3, 0x1 ;  /* 0x00000001030a7836 */ /* 0x000fce0000000000 */
.L_x_302:
[----:B------:R-:W-:-:S03]  /*abf0*/  UMOV UR8, 0xffffffff ;  /* 0xffffffff00087882 */ /* 0x000fc60000000000 */
[----:B------:R-:W-:Y:S05]  /*ac00*/  BRA.DIV UR8, `(.L_x_291) ;  /* 0x0000000e08f07947 */ /* 0x000fea000b800000 */
[----:B------:R-:W-:-:S13]  /*ac10*/  ELECT P6, URZ, PT ;  /* 0x00000000003f782f */ /* 0x000fda00038c0000 */
.L_x_314:
[----:B------:R-:W0:Y:S01]  /*ac20*/  LDC R4, c[0x0][0x28c] ;  /* 0x0000a300ff047b82 */ /* 0x000e220000000800 */
[----:B------:R-:W-:Y:S01]  /*ac30*/  BSSY B1, `(.L_x_292) ;  /* 0x0000043000017945 */ /* 0x000fe20003800000 */
[----:B0-----:R-:W-:-:S13]  /*ac40*/  ISETP.LT.OR P6, PT, R4, 0x1, !P6 ;  /* 0x000000010400780c */ /* 0x001fda00077c1670 */
[----:B------:R-:W-:Y:S05]  /*ac50*/  @P6 BRA `(.L_x_293) ;  /* 0x0000000400006947 */ /* 0x000fea0003800000 */
[----:B------:R-:W-:Y:S02]  /*ac60*/  IMAD.SHL.U32 R15, R7, 0x80, RZ ;  /* 0x00000080070f7824 */ /* 0x000fe400078e00ff */
[----:B------:R-:W-:Y:S02]  /*ac70*/  IMAD.SHL.U32 R18, R9, 0x100, RZ ;  /* 0x0000010009127824 */ /* 0x000fe400078e00ff */
[----:B------:R-:W-:Y:S02]  /*ac80*/  IMAD.MOV.U32 R20, RZ, RZ, RZ ;  /* 0x000000ffff147224 */ /* 0x000fe400078e00ff */
[----:B------:R-:W-:Y:S02]  /*ac90*/  IMAD.MOV.U32 R4, RZ, RZ, R10 ;  /* 0x000000ffff047224 */ /* 0x000fe400078e000a */
[----:B------:R-:W-:Y:S02]  /*aca0*/  IMAD.MOV.U32 R5, RZ, RZ, R0 ;  /* 0x000000ffff057224 */ /* 0x000fe400078e0000 */
[----:B------:R-:W-:-:S07]  /*acb0*/  IMAD.MOV.U32 R6, RZ, RZ, R12 ;  /* 0x000000ffff067224 */ /* 0x000fce00078e000c */
.L_x_297:
[----:B------:R-:W0:Y:S01]  /*acc0*/  S2R R14, SR_CgaCtaId ;  /* 0x00000000000e7919 */ /* 0x000e220000008800 */
[----:B------:R-:W-:Y:S01]  /*acd0*/  MOV R7, 0x400 ;  /* 0x0000040000077802 */ /* 0x000fe20000000f00 */
[----:B------:R-:W1:Y:S03]  /*ace0*/  @!P2 LDC R9, c[0x0][0x500] ;  /* 0x00014000ff09ab82 */ /* 0x000e660000000800 */
[----:B0-----:R-:W-:Y:S02]  /*acf0*/  LEA R21, R14, R7, 0x18 ;  /* 0x000000070e157211 */ /* 0x001fe400078ec0ff */
[----:B------:R-:W-:-:S03]  /*ad00*/  SHF.L.U32 R7, R5, 0x1f, RZ ;  /* 0x0000001f05077819 */ /* 0x000fc600000006ff */
[----:B------:R-:W-:-:S04]  /*ad10*/  IMAD R14, R6, 0x8, R21 ;  /* 0x00000008060e7824 */ /* 0x000fc800078e0215 */
[----:B------:R-:W0:Y:S02]  /*ad20*/  SYNCS.PHASECHK.TRANS64.TRYWAIT P1, [R14+URZ+0x28], R7 ;  /* 0x000028070e0075a7 */ /* 0x000e24000802017f */
[----:B01----:R-:W-:Y:S05]  /*ad30*/  @!P1 BRA `(.L_x_294) ;  /* 0x0000000c00c49947 */ /* 0x003fea0003800000 */
.L_x_315:
[----:B0-----:R-:W-:Y:S01]  /*ad40*/  PRMT R7, R11, 0x9910, RZ ;  /* 0x000099100b077816 */ /* 0x001fe200000000ff */
[----:B------:R0:W-:Y:S03]  /*ad50*/  @!P2 SYNCS.ARRIVE.TRANS64 RZ, [R14+URZ], R9 ;  /* 0x000000090effa9a7 */ /* 0x0001e6000800003f */
[----:B------:R-:W-:-:S13]  /*ad60*/  ISETP.NE.AND P1, PT, R7, 0x2, PT ;  /* 0x000000020700780c */ /* 0x000fda0003f25270 */
[----:B0-----:R-:W-:Y:S05]  /*ad70*/  @P1 BRA `(.L_x_295) ;  /* 0x0000000000041947 */ /* 0x001fea0003800000 */
[----:B------:R-:W-:Y:S01]  /*ad80*/  BPT.TRAP 0x1 ;  /* 0x000000040000795c */ /* 0x000fe20000300000 */
.L_x_295:
[----:B------:R-:W-:Y:S05]  /*ad90*/  @P0 BRA `(.L_x_296) ;  /* 0x0000000000040947 */ /* 0x000fea0003800000 */
[----:B------:R-:W-:Y:S01]  /*ada0*/  BPT.TRAP 0x1 ;  /* 0x000000040000795c */ /* 0x000fe20000300000 */
.L_x_296:
[--C-:B------:R-:W-:Y:S01]  /*adb0*/  IMAD R7, R6, 0x8000, R21.reuse ;  /* 0x0000800006077824 */ /* 0x100fe200078e0215 */
[----:B------:R-:W-:Y:S01]  /*adc0*/  R2UR UR34, R20 ;  /* 0x00000000142272ca */ /* 0x000fe200000e0000 */
[----:B------:R-:W-:Y:S01]  /*add0*/  IMAD R21, R6, 0x10000, R21 ;  /* 0x0001000006157824 */ /* 0x000fe200078e0215 */
[----:B------:R-:W-:Y:S01]  /*ade0*/  R2UR UR33, R14 ;  /* 0x000000000e2172ca */ /* 0x000fe200000e0000 */
[----:B------:R-:W-:Y:S01]  /*adf0*/  VIADD R4, R4, 0xffffffff ;  /* 0xffffffff04047836 */ /* 0x000fe20000000000 */
[----:B------:R-:W-:Y:S01]  /*ae00*/  R2UR UR24, R7 ;  /* 0x00000000071872ca */ /* 0x000fe200000e0000 */
[----:B------:R-:W-:Y:S01]  /*ae10*/  UIADD3 UR14, UP0, UR38, 0xf0, URZ ;  /* 0x000000f0260e7890 */ /* 0x000fe2000ff1e03f */
[----:B------:R-:W-:Y:S01]  /*ae20*/  R2UR UR8, R21 ;  /* 0x00000000150872ca */ /* 0x000fe200000e0000 */
[----:B------:R-:W-:Y:S01]  /*ae30*/  UIADD3 UR40, UP1, UR38, 0x1f0, URZ ;  /* 0x000001f026287890 */ /* 0x000fe2000ff3e03f */
[----:B------:R-:W-:Y:S01]  /*ae40*/  R2UR UR36, R8 ;  /* 0x00000000082472ca */ /* 0x000fe200000e0000 */
[----:B------:R-:W-:Y:S01]  /*ae50*/  UIADD3.X UR15, URZ, UR39, URZ, UP0, !UPT ;  /* 0x000000273f0f7290 */ /* 0x000fe200087fe43f */
[----:B------:R-:W-:Y:S01]  /*ae60*/  R2UR UR35, R15 ;  /* 0x000000000f2372ca */ /* 0x000fe200000e0000 */
[----:B------:R-:W-:Y:S01]  /*ae70*/  UIADD3.X UR41, URZ, UR39, URZ, UP1, !UPT ;  /* 0x000000273f297290 */ /* 0x000fe20008ffe43f */
[----:B------:R-:W-:Y:S01]  /*ae80*/  R2UR UR19, R18 ;  /* 0x00000000121372ca */ /* 0x000fe200000e0000 */
[----:B------:R-:W-:Y:S01]  /*ae90*/  UIADD3 UR26, UR34, 0x40, URZ ;  /* 0x00000040221a7890 */ /* 0x000fe2000fffe03f */
[----:B------:R-:W-:Y:S01]  /*aea0*/  ISETP.GT.AND P3, PT, R4, 0x1, PT ;  /* 0x000000010400780c */ /* 0x000fe20003f64270 */
[----:B------:R-:W-:Y:S01]  /*aeb0*/  VIADD R6, R6, 0x1 ;  /* 0x0000000106067836 */ /* 0x000fe20000000000 */
[----:B------:R-:W-:Y:S01]  /*aec0*/  UMOV UR22, 0x0 ;  /* 0x0000000000167882 */ /* 0x000fe20000000000 */
[----:B------:R-:W-:Y:S01]  /*aed0*/  UIADD3 UR32, UR24, 0x100, URZ ;  /* 0x0000010018207890 */ /* 0x000fe2000fffe03f */
[----:B------:R-:W-:Y:S01]  /*aee0*/  VIADD R20, R20, 0x80 ;  /* 0x0000008014147836 */ /* 0x000fe20000000000 */
[----:B------:R-:W-:Y:S01]  /*aef0*/  UIADD3 UR24, UR24, 0x4100, URZ ;  /* 0x0000410018187890 */ /* 0x000fe2000fffe03f */
[----:B------:R-:W-:Y:S01]  /*af00*/  ISETP.NE.AND P1, PT, R6, 0x5, PT ;  /* 0x000000050600780c */ /* 0x000fe20003f25270 */
[----:B------:R-:W-:-:S02]  /*af10*/  UIADD3 UR16, UR8, 0x28100, URZ ;  /* 0x0002810008107890 */ /* 0x000fc4000fffe03f */
[----:B------:R-:W-:Y:S01]  /*af20*/  UIADD3 UR8, UR8, 0x30100, URZ ;  /* 0x0003010008087890 */ /* 0x000fe2000fffe03f */
[----:B------:R-:W-:Y:S01]  /*af30*/  SEL R14, RZ, 0x1, P1 ;  /* 0x00000001ff0e7807 */ /* 0x000fe20000800000 */
[----:B------:R-:W-:Y:S01]  /*af40*/  UMOV UR23, 0x10000000 ;  /* 0x1000000000177882 */ /* 0x000fe20000000000 */
[----:B------:R-:W-:Y:S01]  /*af50*/  UMOV UR25, UR33 ;  /* 0x0000002100197c82 */ /* 0x000fe20008000000 */
[----:B------:R-:W-:Y:S01]  /*af60*/  UMOV UR28, UR36 ;  /* 0x00000024001c7c82 */ /* 0x000fe20008000000 */
[----:B------:R-:W-:Y:S01]  /*af70*/  UMOV UR27, UR35 ;  /* 0x00000023001b7c82 */ /* 0x000fe20008000000 */
[----:B------:R-:W-:Y:S01]  /*af80*/  UMOV UR17, UR33 ;  /* 0x0000002100117c82 */ /* 0x000fe20008000000 */
[----:B------:R-:W-:Y:S01]  /*af90*/  UMOV UR18, UR34 ;  /* 0x0000002200127c82 */ /* 0x000fe20008000000 */
[----:B------:R-:W-:Y:S01]  /*afa0*/  UMOV UR20, UR36 ;  /* 0x0000002400147c82 */ /* 0x000fe20008000000 */
[----:B------:R0:W-:Y:S01]  /*afb0*/  UTMALDG.3D [UR32], [UR14], desc[UR22] ;  /* 0x000016200e0075b4 */ /* 0x0001e20008011000 */
[----:B------:R-:W-:Y:S01]  /*afc0*/  UMOV UR9, UR33 ;  /* 0x0000002100097c82 */ /* 0x000fe20008000000 */
[----:B------:R-:W-:Y:S01]  /*afd0*/  UMOV UR11, UR19 ;  /* 0x00000013000b7c82 */ /* 0x000fe20008000000 */
[----:B------:R-:W-:Y:S01]  /*afe0*/  UMOV UR12, UR36 ;  /* 0x00000024000c7c82 */ /* 0x000fe20008000000 */
[----:B------:R-:W-:Y:S01]  /*aff0*/  UMOV UR10, UR26 ;  /* 0x0000001a000a7c82 */ /* 0x000fe20008000000 */
[----:B------:R-:W-:-:S02]  /*b000*/  LOP3.LUT R5, R5, R14, RZ, 0x3c, !PT ;  /* 0x0000000e05057212 */ /* 0x000fc400078e3cff */
[----:B------:R-:W-:Y:S01]  /*b010*/  SEL R6, R6, RZ, P1 ;  /* 0x000000ff06067207 */ /* 0x000fe20000800000 */
[----:B------:R0:W-:Y:S01]  /*b020*/  UTMALDG.3D [UR24], [UR14], desc[UR22] ;  /* 0x000016180e0075b4 */ /* 0x0001e20008011000 */
[----:B------:R0:W-:Y:S01]  /*b030*/  UTMALDG.3D [UR16], [UR40], desc[UR22] ;  /* 0x00001610280075b4 */ /* 0x0001e20008011000 */
[----:B------:R0:W-:Y:S02]  /*b040*/  UTMALDG.3D [UR8], [UR40], desc[UR22] ;  /* 0x00001608280075b4 */ /* 0x0001e40008011000 */
[----:B0-----:R-:W-:Y:S05]  /*b050*/  @P3 BRA `(.L_x_297) ;  /* 0xfffffffc00183947 */ /* 0x001fea000383ffff */
.L_x_293:
[----:B------:R-:W-:Y:S05]  /*b060*/  BSYNC B1 ;  /* 0x0000000000017941 */ /* 0x000fea0003800000 */
.L_x_292:
[----:B------:R-:W-:Y:S01]  /*b070*/  LOP3.LUT P3, RZ, R13, 0xff, RZ, 0xc0, !PT ;  /* 0x000000ff0dff7812 */ /* 0x000fe2000786c0ff */
[----:B------:R-:W-:Y:S01]  /*b080*/  IMAD.IADD R12, R3, 0x1, R12 ;  /* 0x00000001030c7824 */ /* 0x000fe200078e020c */
[----:B------:R-:W-:Y:S01]  /*b090*/  IADD3 R16, P4, R16, UR30, RZ ;  /* 0x0000001e10107c10 */ /* 0x000fe2000ff9e0ff */
[----:B------:R-:W-:Y:S01]  /*b0a0*/  ULDC.64 UR8, c[0x0][0x650] ;  /* 0x0001940000087ab9 */ /* 0x000fe20000000a00 */
[----:B------:R-:W-:Y:S01]  /*b0b0*/  BSSY B1, `(.L_x_298) ;  /* 0x000006a000017945 */ /* 0x000fe20003800000 */
[----:B------:R-:W-:Y:S01]  /*b0c0*/  IMAD.MOV.U32 R9, RZ, RZ, -0x1 ;  /* 0xffffffffff097424 */ /* 0x000fe200078e00ff */
[----:B------:R-:W-:Y:S01]  /*b0d0*/  ISETP.GT.U32.AND P1, PT, R12, 0x4, PT ;  /* 0x000000040c00780c */ /* 0x000fe20003f24070 */
[----:B------:R-:W-:Y:S01]  /*b0e0*/  IMAD.MOV.U32 R8, RZ, RZ, -0x1 ;  /* 0xffffffffff087424 */ /* 0x000fe200078e00ff */
[----:B------:R-:W-:Y:S02]  /*b0f0*/  IADD3.X R17, R17, UR7, RZ, P4, !PT ;  /* 0x0000000711117c10 */ /* 0x000fe4000a7fe4ff */
[----:B------:R-:W-:-:S02]  /*b100*/  ISETP.LT.U32.AND P1, PT, R3, 0x5, P1 ;  /* 0x000000050300780c */ /* 0x000fc40000f21070 */
[----:B------:R-:W-:Y:S01]  /*b110*/  PRMT R13, RZ, 0x7610, R13 ;  /* 0x00007610ff0d7816 */ /* 0x000fe2000000000d */
[----:B------:R-:W0:Y:S01]  /*b120*/  @P3 S2R R5, SR_CgaCtaId ;  /* 0x0000000000053919 */ /* 0x000e220000008800 */
[----:B------:R-:W-:-:S04]  /*b130*/  @P3 MOV R4, 0x400 ;  /* 0x0000040000043802 */ /* 0x000fc80000000f00 */
[----:B0-----:R-:W-:Y:S01]  /*b140*/  @P3 LEA R6, R5, R4, 0x18 ;  /* 0x0000000405063211 */ /* 0x001fe200078ec0ff */
[----:B------:R-:W-:-:S03]  /*b150*/  IMAD.WIDE.U32 R4, R12, -0x33333333, RZ ;  /* 0xcccccccd0c047825 */ /* 0x000fc600078e00ff */
[----:B------:R0:W-:Y:S01]  /*b160*/  @P3 SYNCS.ARRIVE.TRANS64.A1T0 RZ, [R6+URZ+0x68], RZ ;  /* 0x000068ff06ff39a7 */ /* 0x0001e2000810003f */
[----:B------:R-:W-:Y:S02]  /*b170*/  ISETP.GE.U32.AND P3, PT, R3, 0x5, PT ;  /* 0x000000050300780c */ /* 0x000fe40003f66070 */
[----:B------:R-:W-:Y:S02]  /*b180*/  SHF.R.U32.HI R7, RZ, 0x2, R5 ;  /* 0x00000002ff077819 */ /* 0x000fe40000011605 */
[----:B------:R-:W-:Y:S02]  /*b190*/  SEL R5, RZ, 0x1, !P1 ;  /* 0x00000001ff057807 */ /* 0x000fe40004800000 */
[----:B------:R-:W-:Y:S01]  /*b1a0*/  ISETP.GE.U32.AND P1, PT, R16, UR8, PT ;  /* 0x0000000810007c0c */ /* 0x000fe2000bf26070 */
[----:B------:R-:W-:Y:S01]  /*b1b0*/  IMAD R12, R7, -0x5, R12 ;  /* 0xfffffffb070c7824 */ /* 0x000fe200078e020c */
[----:B------:R-:W-:Y:S02]  /*b1c0*/  LOP3.LUT R0, R0, R5, RZ, 0x3c, !PT ;  /* 0x0000000500007212 */ /* 0x000fe400078e3cff */
[----:B------:R-:W-:-:S02]  /*b1d0*/  ISETP.GE.U32.AND.EX P1, PT, R17, UR9, PT, P1 ;  /* 0x0000000911007c0c */ /* 0x000fc4000bf26110 */
[----:B------:R-:W-:Y:S02]  /*b1e0*/  PRMT R4, RZ, 0x7610, R4 ;  /* 0x00007610ff047816 */ /* 0x000fe40000000004 */
[----:B------:R-:W-:Y:S01]  /*b1f0*/  @P3 LOP3.LUT R0, R0, 0x1, R7, 0x78, !PT ;  /* 0x0000000100003812 */ /* 0x000fe200078e7807 */
[----:B------:R-:W-:-:S08]  /*b200*/  IMAD.MOV.U32 R7, RZ, RZ, -0x1 ;  /* 0xffffffffff077424 */ /* 0x000fd000078e00ff */
[----:B0-----:R-:W-:Y:S05]  /*b210*/  @P1 BRA `(.L_x_299) ;  /* 0x00000004004c1947 */ /* 0x001fea0003800000 */
[----:B------:R-:W-:Y:S01]  /*b220*/  ULDC.64 UR8, c[0x0][0x628] ;  /* 0x00018a0000087ab9 */ /* 0x000fe20000000a00 */
[----:B------:R-:W0:Y:S01]  /*b230*/  S2R R15, SR_CTAID.X ;  /* 0x00000000000f7919 */ /* 0x000e220000002500 */
[----:B------:R-:W-:Y:S01]  /*b240*/  ISETP.NE.U32.AND P1, PT, RZ, UR8, PT ;  /* 0x00000008ff007c0c */ /* 0x000fe2000bf25070 */
[----:B------:R-:W-:Y:S01]  /*b250*/  ULDC UR11, c[0x0][0x630] ;  /* 0x00018c00000b7ab9 */ /* 0x000fe20000000800 */
[----:B------:R-:W-:Y:S01]  /*b260*/  IMAD.MOV.U32 R4, RZ, RZ, R16 ;  /* 0x000000ffff047224 */ /* 0x000fe200078e0010 */
[----:B------:R-:W1:Y:S01]  /*b270*/  S2R R14, SR_CTAID.Y ;  /* 0x00000000000e7919 */ /* 0x000e620000002600 */
[----:B------:R-:W-:Y:S01]  /*b280*/  ISETP.NE.AND.EX P1, PT, RZ, UR9, PT, P1 ;  /* 0x00000009ff007c0c */ /* 0x000fe2000bf25310 */
[----:B------:R-:W-:-:S12]  /*b290*/  IMAD.MOV.U32 R5, RZ, RZ, R17 ;  /* 0x000000ffff057224 */ /* 0x000fd800078e0011 */
[----:B------:R-:W-:Y:S05]  /*b2a0*/  @!P1 BRA `(.L_x_300) ;  /* 0x0000000000289947 */ /* 0x000fea0003800000 */
[----:B------:R-:W-:Y:S02]  /*b2b0*/  ULDC UR10, c[0x0][0x634] ;  /* 0x00018d00000a7ab9 */ /* 0x000fe40000000800 */
[----:B------:R-:W-:-:S05]  /*b2c0*/  IADD3 R9, P1, R16, UR10, RZ ;  /* 0x0000000a10097c10 */ /* 0x000fca000ff3e0ff */
[----:B------:R-:W-:-:S04]  /*b2d0*/  IMAD.X R21, RZ, RZ, R17, P1 ;  /* 0x000000ffff157224 */ /* 0x000fc800008e0611 */
[----:B------:R-:W-:-:S04]  /*b2e0*/  IMAD.WIDE.U32 R6, R21, UR8, RZ ;  /* 0x0000000815067c25 */ /* 0x000fc8000f8e00ff */
[----:B------:R-:W-:-:S04]  /*b2f0*/  IMAD.WIDE.U32 R6, P1, R9, UR9, R6 ;  /* 0x0000000909067c25 */ /* 0x000fc8000f820006 */
[----:B------:R-:W-:-:S04]  /*b300*/  IMAD.WIDE.U32 R8, R9, UR8, RZ ;  /* 0x0000000809087c25 */ /* 0x000fc8000f8e00ff */
[----:B------:R-:W-:Y:S01]  /*b310*/  IMAD.X R5, RZ, RZ, RZ, P1 ;  /* 0x000000ffff057224 */ /* 0x000fe200008e06ff */
[----:B------:R-:W-:Y:S01]  /*b320*/  IADD3 RZ, P1, R9, R6, RZ ;  /* 0x0000000609ff7210 */ /* 0x000fe20007f3e0ff */
[----:B------:R-:W-:-:S04]  /*b330*/  IMAD.MOV.U32 R4, RZ, RZ, R7 ;  /* 0x000000ffff047224 */ /* 0x000fc800078e0007 */
[----:B------:R-:W-:-:S08]  /*b340*/  IMAD.WIDE.U32.X R4, R21, UR9, R4, P1 ;  /* 0x0000000915047c25 */ /* 0x000fd000088e0404 */
.L_x_300:
[--C-:B------:R-:W-:Y:S01]  /*b350*/  SHF.R.U64 R8, R4, UR11, R5.reuse ;  /* 0x0000000b04087c19 */ /* 0x100fe20008001205 */
[----:B------:R-:W-:Y:S01]  /*b360*/  ULDC.64 UR8, c[0x0][0x620] ;  /* 0x0001880000087ab9 */ /* 0x000fe20000000a00 */
[----:B------:R-:W-:Y:S01]  /*b370*/  SHF.R.U32.HI R4, RZ, UR11, R5 ;  /* 0x0000000bff047c19 */ /* 0x000fe20008011605 */
[----:B------:R-:W2:Y:S01]  /*b380*/  LDC R24, c[0x0][0x144] ;  /* 0x00005100ff187b82 */ /* 0x000ea20000000800 */
[----:B------:R-:W-:Y:S01]  /*b390*/  IADD3 R7, P1, RZ, -R8, RZ ;  /* 0x80000008ff077210 */ /* 0x000fe20007f3e0ff */
[----:B------:R-:W-:Y:S01]  /*b3a0*/  ULDC.64 UR12, c[0x0][0x640] ;  /* 0x00019000000c7ab9 */ /* 0x000fe20000000a00 */
[----:B0-----:R-:W-:Y:S01]  /*b3b0*/  I2FP.F32.U32 R9, R15 ;  /* 0x0000000f00097245 */ /* 0x001fe20000201000 */
[----:B------:R-:W-:Y:S02]  /*b3c0*/  ULDC UR10, c[0x0][0x608] ;  /* 0x00018200000a7ab9 */ /* 0x000fe40000000800 */
[----:B------:R-:W-:Y:S01]  /*b3d0*/  IMAD.X R4, RZ, RZ, ~R4, P1 ;  /* 0x000000ffff047224 */ /* 0x000fe200008e0e04 */
[----:B------:R-:W-:Y:S01]  /*b3e0*/  ISETP.NE.U32.AND P1, PT, RZ, UR12, PT ;  /* 0x0000000cff007c0c */ /* 0x000fe2000bf25070 */
[----:B------:R-:W0:Y:S02]  /*b3f0*/  LDC R21, c[0x0][0x148] ;  /* 0x00005200ff157b82 */ /* 0x000e240000000800 */
[----:B------:R-:W-:Y:S01]  /*b400*/  IMAD R6, R4, UR8, RZ ;  /* 0x0000000804067c24 */ /* 0x000fe2000f8e02ff */
[----:B------:R-:W-:Y:S01]  /*b410*/  ISETP.NE.AND.EX P1, PT, RZ, UR13, PT, P1 ;  /* 0x0000000dff007c0c */ /* 0x000fe2000bf25310 */
[----:B------:R-:W-:Y:S01]  /*b420*/  IMAD.WIDE.U32 R4, R7, UR8, R16 ;  /* 0x0000000807047c25 */ /* 0x000fe2000f8e0010 */
[----:B------:R-:W-:-:S03]  /*b430*/  ULDC UR8, c[0x0][0x150] ;  /* 0x0000540000087ab9 */ /* 0x000fc60000000800 */
[----:B------:R-:W-:Y:S02]  /*b440*/  IMAD R7, R7, UR9, R6 ;  /* 0x0000000907077c24 */ /* 0x000fe4000f8e0206 */
[----:B------:R-:W-:Y:S01]  /*b450*/  FMUL R6, R9, UR8 ;  /* 0x0000000809067c20 */ /* 0x000fe20008400000 */
[----:B------:R-:W-:Y:S01]  /*b460*/  ULDC UR8, c[0x0][0x618] ;  /* 0x0001860000087ab9 */ /* 0x000fe20000000800 */
[----:B------:R-:W-:Y:S01]  /*b470*/  ULDC UR9, c[0x0][0x154] ;  /* 0x0000550000097ab9 */ /* 0x000fe20000000800 */
[----:B------:R-:W-:-:S03]  /*b480*/  IMAD.IADD R5, R5, 0x1, R7 ;  /* 0x0000000105057824 */ /* 0x000fc600078e0207 */
[----:B------:R-:W3:Y:S02]  /*b490*/  F2I.U32.TRUNC.NTZ R6, R6 ;  /* 0x0000000600067305 */ /* 0x000ee4000020f000 */
[----:B------:R-:W-:Y:S02]  /*b4a0*/  SHF.R.U64 R9, R4, UR8, R5 ;  /* 0x0000000804097c19 */ /* 0x000fe40008001205 */
[----:B-1----:R-:W-:-:S05]  /*b4b0*/  I2FP.F32.U32 R4, R14 ;  /* 0x0000000e00047245 */ /* 0x002fca0000201000 */
[----:B------:R-:W-:Y:S01]  /*b4c0*/  FMUL R22, R4, UR9 ;  /* 0x0000000904167c20 */ /* 0x000fe20008400000 */
[----:B------:R-:W-:Y:S01]  /*b4d0*/  SHF.R.U32.HI R4, RZ, UR8, R5 ;  /* 0x00000008ff047c19 */ /* 0x000fe20008011605 */
[----:B------:R-:W-:-:S03]  /*b4e0*/  ULDC UR8, c[0x0][0x658] ;  /* 0x0001960000087ab9 */ /* 0x000fc60000000800 */
[--C-:B------:R-:W-:Y:S01]  /*b4f0*/  SHF.R.U64 R20, R9, UR10, R4.reuse ;  /* 0x0000000a09147c19 */ /* 0x100fe20008001204 */
[----:B------:R-:W1:Y:S01]  /*b500*/  F2I.U32.TRUNC.NTZ R22, R22 ;  /* 0x0000001600167305 */ /* 0x000e62000020f000 */
[----:B------:R-:W-:Y:S01]  /*b510*/  SHF.R.U32.HI R5, RZ, UR10, R4 ;  /* 0x0000000aff057c19 */ /* 0x000fe20008011604 */
[----:B---3--:R-:W-:-:S03]  /*b520*/  IMAD.MOV R6, RZ, RZ, -R6 ;  /* 0x000000ffff067224 */ /* 0x008fc600078e0a06 */
[----:B------:R-:W-:Y:S01]  /*b530*/  SHF.R.U64 R18, R20, UR8, R5 ;  /* 0x0000000814127c19 */ /* 0x000fe20008001205 */
[----:B--2---:R-:W-:Y:S01]  /*b540*/  IMAD R15, R24, R6, R15 ;  /* 0x00000006180f7224 */ /* 0x004fe200078e020f */
[----:B------:R-:W-:-:S03]  /*b550*/  SHF.R.U32.HI R23, RZ, UR8, R5 ;  /* 0x00000008ff177c19 */ /* 0x000fc60008011605 */
[----:B------:R-:W-:Y:S02]  /*b560*/  IMAD.MOV.U32 R4, RZ, RZ, R18 ;  /* 0x000000ffff047224 */ /* 0x000fe400078e0012 */
[----:B------:R-:W-:Y:S01]  /*b570*/  IMAD.MOV.U32 R5, RZ, RZ, R23 ;  /* 0x000000ffff057224 */ /* 0x000fe200078e0017 */
[----:B-1----:R-:W-:Y:S06]  /*b580*/  @!P1 BRA `(.L_x_301) ;  /* 0x0000000000289947 */ /* 0x002fec0003800000 */
[----:B------:R-:W-:Y:S02]  /*b590*/  ULDC UR8, c[0x0][0x64c] ;  /* 0x0001930000087ab9 */ /* 0x000fe40000000800 */
[----:B------:R-:W-:-:S05]  /*b5a0*/  IADD3 R5, P1, R18, UR8, RZ ;  /* 0x0000000812057c10 */ /* 0x000fca000ff3e0ff */
[----:B------:R-:W-:-:S04]  /*b5b0*/  IMAD.X R23, RZ, RZ, R23, P1 ;  /* 0x000000ffff177224 */ /* 0x000fc800008e0617 */
[----:B------:R-:W-:-:S04]  /*b5c0*/  IMAD.WIDE.U32 R6, R23, UR12, RZ ;  /* 0x0000000c17067c25 */ /* 0x000fc8000f8e00ff */
[----:B------:R-:W-:-:S04]  /*b5d0*/  IMAD.WIDE.U32 R6, P1, R5, UR13, R6 ;  /* 0x0000000d05067c25 */ /* 0x000fc8000f820006 */
[----:B------:R-:W-:-:S04]  /*b5e0*/  IMAD.WIDE.U32 R4, R5, UR12, RZ ;  /* 0x0000000c05047c25 */ /* 0x000fc8000f8e00ff */
[----:B------:R-:W-:Y:S01]  /*b5f0*/  IMAD.MOV.U32 R4, RZ, RZ, R7 ;  /* 0x000000ffff047224 */ /* 0x000fe200078e0007 */
[----:B------:R-:W-:Y:S01]  /*b600*/  IADD3 RZ, P3, R5, R6, RZ ;  /* 0x0000000605ff7210 */ /* 0x000fe20007f7e0ff */
[----:B------:R-:W-:-:S04]  /*b610*/  IMAD.X R5, RZ, RZ, RZ, P1 ;  /* 0x000000ffff057224 */ /* 0x000fc800008e06ff */
[----:B------:R-:W-:-:S08]  /*b620*/  IMAD.WIDE.U32.X R4, R23, UR13, R4, P3 ;  /* 0x0000000d17047c25 */ /* 0x000fd000098e0404 */
.L_x_301:
[----:B------:R-:W-:Y:S01]  /*b630*/  ISETP.NE.AND P1, PT, R2, 0x1, PT ;  /* 0x000000010200780c */ /* 0x000fe20003f25270 */
[----:B------:R-:W-:Y:S01]  /*b640*/  ULDC UR8, c[0x0][0x648] ;  /* 0x0001920000087ab9 */ /* 0x000fe20000000800 */
[----:B------:R-:W-:Y:S01]  /*b650*/  LOP3.LUT R20, R20, UR6, RZ, 0xc0, !PT ;  /* 0x0000000614147c12 */ /* 0x000fe2000f8ec0ff */
[----:B------:R-:W-:Y:S01]  /*b660*/  IMAD.MOV R22, RZ, RZ, -R22 ;  /* 0x000000ffff167224 */ /* 0x000fe200078e0a16 */
[----:B------:R-:W-:Y:S01]  /*b670*/  SHF.R.U64 R5, R4, UR8, R5 ;  /* 0x0000000804057c19 */ /* 0x000fe20008001205 */
[----:B------:R-:W-:Y:S01]  /*b680*/  ULDC UR8, c[0x0][0x638] ;  /* 0x00018e0000087ab9 */ /* 0x000fe20000000800 */
[----:B------:R-:W-:Y:S01]  /*b690*/  LOP3.LUT R9, R9, UR4, RZ, 0xc0, !PT ;  /* 0x0000000409097c12 */ /* 0x000fe2000f8ec0ff */
[----:B------:R-:W-:Y:S01]  /*b6a0*/  ULDC UR9, c[0x0][0x610] ;  /* 0x0001840000097ab9 */ /* 0x000fe20000000800 */
[----:B------:R-:W-:Y:S02]  /*b6b0*/  IMAD.MOV.U32 R4, RZ, RZ, 0x1 ;  /* 0x00000001ff047424 */ /* 0x000fe400078e00ff */
[----:B------:R-:W-:-:S02]  /*b6c0*/  IMAD.MOV R7, RZ, RZ, -R5 ;  /* 0x000000ffff077224 */ /* 0x000fc400078e0a05 */
[----:B------:R-:W-:Y:S02]  /*b6d0*/  IMAD R20, R5, UR5, R20 ;  /* 0x0000000505147c24 */ /* 0x000fe4000f8e0214 */
[----:B0-----:R-:W-:Y:S02]  /*b6e0*/  @P1 IMAD R15, R21, R22, R14 ;  /* 0x00000016150f1224 */ /* 0x001fe400078e020e */
[----:B------:R-:W-:Y:S01]  /*b6f0*/  IMAD R18, R7, UR8, R18 ;  /* 0x0000000807127c24 */ /* 0x000fe2000f8e0212 */
[----:B------:R-:W-:Y:S01]  /*b700*/  ULDC UR8, c[0x0][0x600] ;  /* 0x0001800000087ab9 */ /* 0x000fe20000000800 */
[----:B------:R-:W-:Y:S02]  /*b710*/  IMAD R15, R20, UR9, R15 ;  /* 0x00000009140f7c24 */ /* 0x000fe4000f8e020f */
[----:B------:R-:W-:-:S05]  /*b720*/  IMAD R18, R18, UR8, R9 ;  /* 0x0000000812127c24 */ /* 0x000fca000f8e0209 */
[----:B------:R-:W-:Y:S02]  /*b730*/  SEL R9, R18, R15, !P1 ;  /* 0x0000000f12097207 */ /* 0x000fe40004800000 */
[----:B------:R-:W-:-:S07]  /*b740*/  SEL R7, R15, R18, !P1 ;  /* 0x000000120f077207 */ /* 0x000fce0004800000 */
.L_x_299:
[----:B------:R-:W-:Y:S05]  /*b750*/  BSYNC B1 ;  /* 0x0000000000017941 */ /* 0x000fea0003800000 */
.L_x_298:
[----:B------:R-:W-:-:S13]  /*b760*/  LOP3.LUT P1, RZ, R4, 0xff, RZ, 0xc0, !PT ;  /* 0x000000ff04ff7812 */ /* 0x000fda000782c0ff */
[----:B------:R-:W-:Y:S05]  /*b770*/  @P1 BRA `(.L_x_302) ;  /* 0xfffffff4001c1947 */ /* 0x000fea000383ffff */
[----:B------:R-:W-:Y:S05]  /*b780*/  BSYNC B0 ;  /* 0x0000000000007941 */ /* 0x000fea0003800000 */
.L_x_290:
[----:B------:R-:W-:-:S03]  /*b790*/  UMOV UR8, 0xffffffff ;  /* 0xffffffff00087882 */ /* 0x000fc60000000000 */
[----:B------:R-:W-:Y:S05]  /*b7a0*/  BRA.DIV UR8, `(.L_x_303) ;  /* 0x00000006083c7947 */ /* 0x000fea000b800000 */
[----:B------:R-:W-:-:S13]  /*b7b0*/  ELECT P6, URZ, PT ;  /* 0x00000000003f782f */ /* 0x000fda00038c0000 */
.L_x_318:
[----:B------:R-:W-:Y:S04]  /*b7c0*/  BSSY B0, `(.L_x_304) ;  /* 0x0000034000007945 */ /* 0x000fe80003800000 */
[----:B------:R-:W-:Y:S05]  /*b7d0*/  @!P6 BRA `(.L_x_305) ;  /* 0x0000000000c8e947 */ /* 0x000fea0003800000 */
[----:B------:R-:W-:-:S04]  /*b7e0*/  LOP3.LUT R19, R19, 0x2, RZ, 0xfc, !PT ;  /* 0x0000000213137812 */ /* 0x000fc800078efcff */
[----:B------:R-:W-:-:S13]  /*b7f0*/  ISETP.NE.AND P0, PT, R19, 0x3, PT ;  /* 0x000000031300780c */ /* 0x000fda0003f05270 */
[----:B------:R-:W-:Y:S05]  /*b800*/  @!P0 BRA `(.L_x_306) ;  /* 0x0000000000048947 */ /* 0x000fea0003800000 */
[----:B------:R-:W-:Y:S01]  /*b810*/  BPT.TRAP 0x1 ;  /* 0x000000040000795c */ /* 0x000fe20000300000 */
.L_x_306:
[----:B------:R-:W0:Y:S01]  /*b820*/  S2R R3, SR_CgaCtaId ;  /* 0x0000000000037919 */ /* 0x000e220000008800 */
[----:B------:R-:W-:-:S04]  /*b830*/  MOV R2, 0x400 ;  /* 0x0000040000027802 */ /* 0x000fc80000000f00 */
[----:B0-----:R-:W-:Y:S02]  /*b840*/  LEA R3, R3, R2, 0x18 ;  /* 0x0000000203037211 */ /* 0x001fe400078ec0ff */
[----:B------:R-:W-:-:S03]  /*b850*/  SHF.L.U32 R2, R0, 0x1f, RZ ;  /* 0x0000001f00027819 */ /* 0x000fc600000006ff */
[----:B------:R-:W-:-:S04]  /*b860*/  VIADD R3, R3, 0x28 ;  /* 0x0000002803037836 */ /* 0x000fc80000000000 */
[C---:B------:R-:W-:Y:S02]  /*b870*/  IMAD R7, R12.reuse, 0x8, R3 ;  /* 0x000000080c077824 */ /* 0x040fe400078e0203 */
[----:B------:R-:W-:Y:S02]  /*b880*/  VIADD R12, R12, 0x1 ;  /* 0x000000010c0c7836 */ /* 0x000fe40000000000 */
[----:B------:R-:W0:Y:S03]  /*b890*/  SYNCS.PHASECHK.TRANS64.TRYWAIT P0, [R7+URZ], R2 ;  /* 0x00000002070075a7 */ /* 0x000e26000800017f */
[----:B------:R-:W-:-:S04]  /*b8a0*/  ISETP.NE.AND P1, PT, R12, 0x5, PT ;  /* 0x000000050c00780c */ /* 0x000fc80003f25270 */
[----:B------:R-:W-:Y:S02]  /*b8b0*/  SEL R5, RZ, 0x1, P1 ;  /* 0x00000001ff057807 */ /* 0x000fe40000800000 */
[----:B------:R-:W-:Y:S02]  /*b8c0*/  SEL R12, R12, RZ, P1 ;  /* 0x000000ff0c0c7207 */ /* 0x000fe40000800000 */
[----:B------:R-:W-:-:S03]  /*b8d0*/  LOP3.LUT R5, R0, R5, RZ, 0x3c, !PT ;  /* 0x0000000500057212 */ /* 0x000fc600078e3cff */
[----:B------:R-:W-:Y:S01]  /*b8e0*/  IMAD R9, R12, 0x8, R3 ;  /* 0x000000080c097824 */ /* 0x000fe200078e0203 */
[----:B------:R-:W-:Y:S01]  /*b8f0*/  SHF.L.U32 R4, R5, 0x1f, RZ ;  /* 0x0000001f05047819 */ /* 0x000fe200000006ff */
[----:B0-----:R-:W-:Y:S06]  /*b900*/  @!P0 BRA `(.L_x_307) ;  /* 0x0000000400048947 */ /* 0x001fec0003800000 */
.L_x_319:
[----:B------:R-:W1:Y:S01]  /*b910*/  SYNCS.PHASECHK.TRANS64.TRYWAIT P0, [R9+URZ], R4 ;  /* 0x00000004090075a7 */ /* 0x000e62000800017f */
[----:B------:R-:W-:-:S05]  /*b920*/  VIADD R0, R12, 0x1 ;  /* 0x000000010c007836 */ /* 0x000fca0000000000 */
[----:B------:R-:W-:-:S04]  /*b930*/  ISETP.NE.AND P1, PT, R0, 0x5, PT ;  /* 0x000000050000780c */ /* 0x000fc80003f25270 */
[----:B0-----:R-:W-:Y:S02]  /*b940*/  SEL R2, RZ, 0x1, P1 ;  /* 0x00000001ff027807 */ /* 0x001fe40000800000 */
[----:B------:R-:W-:Y:S02]  /*b950*/  SEL R0, R0, RZ, P1 ;  /* 0x000000ff00007207 */ /* 0x000fe40000800000 */
[----:B------:R-:W-:-:S03]  /*b960*/  LOP3.LUT R7, R5, R2, RZ, 0x3c, !PT ;  /* 0x0000000205077212 */ /* 0x000fc600078e3cff */
[----:B------:R-:W-:Y:S01]  /*b970*/  IMAD R6, R0, 0x8, R3 ;  /* 0x0000000800067824 */ /* 0x000fe200078e0203 */
[----:B------:R-:W-:Y:S01]  /*b980*/  SHF.L.U32 R5, R7, 0x1f, RZ ;  /* 0x0000001f07057819 */ /* 0x000fe200000006ff */
[----:B-1----:R-:W-:Y:S06]  /*b990*/  @!P0 BRA `(.L_x_308) ;  /* 0x0000000000f48947 */ /* 0x002fec0003800000 */
.L_x_320:
[----:B------:R-:W1:Y:S01]  /*b9a0*/  SYNCS.PHASECHK.TRANS64.TRYWAIT P0, [R6+URZ], R5 ;  /* 0x00000005060075a7 */ /* 0x000e62000800017f */
[----:B------:R-:W-:-:S05]  /*b9b0*/  VIADD R0, R0, 0x1 ;  /* 0x0000000100007836 */ /* 0x000fca0000000000 */
[----:B------:R-:W-:-:S04]  /*b9c0*/  ISETP.NE.AND P1, PT, R0, 0x5, PT ;  /* 0x000000050000780c */ /* 0x000fc80003f25270 */
[----:B------:R-:W-:Y:S02]  /*b9d0*/  SEL R2, RZ, 0x1, P1 ;  /* 0x00000001ff027807 */ /* 0x000fe40000800000 */
[----:B------:R-:W-:Y:S02]  /*b9e0*/  SEL R0, R0, RZ, P1 ;  /* 0x000000ff00007207 */ /* 0x000fe40000800000 */
[----:B------:R-:W-:-:S03]  /*b9f0*/  LOP3.LUT R7, R7, R2, RZ, 0x3c, !PT ;  /* 0x0000000207077212 */ /* 0x000fc600078e3cff */
[----:B0-----:R-:W-:Y:S01]  /*ba00*/  IMAD R9, R0, 0x8, R3 ;  /* 0x0000000800097824 */ /* 0x001fe200078e0203 */
[----:B------:R-:W-:Y:S01]  /*ba10*/  SHF.L.U32 R4, R7, 0x1f, RZ ;  /* 0x0000001f07047819 */ /* 0x000fe200000006ff */
[----:B-1----:R-:W-:Y:S06]  /*ba20*/  @!P0 BRA `(.L_x_309) ;  /* 0x0000000000e48947 */ /* 0x002fec0003800000 */
.L_x_321:
[----:B------:R-:W1:Y:S01]  /*ba30*/  SYNCS.PHASECHK.TRANS64.TRYWAIT P0, [R9+URZ], R4 ;  /* 0x00000004090075a7 */ /* 0x000e62000800017f */
[----:B------:R-:W-:-:S05]  /*ba40*/  VIADD R0, R0, 0x1 ;  /* 0x0000000100007836 */ /* 0x000fca0000000000 */
[----:B------:R-:W-:-:S04]  /*ba50*/  ISETP.NE.AND P1, PT, R0, 0x5, PT ;  /* 0x000000050000780c */ /* 0x000fc80003f25270 */
[----:B------:R-:W-:Y:S02]  /*ba60*/  SEL R2, RZ, 0x1, P1 ;  /* 0x00000001ff027807 */ /* 0x000fe40000800000 */
[----:B------:R-:W-:Y:S02]  /*ba70*/  SEL R0, R0, RZ, P1 ;  /* 0x000000ff00007207 */ /* 0x000fe40000800000 */
[----:B------:R-:W-:Y:S01]  /*ba80*/  LOP3.LUT R2, R7, R2, RZ, 0x3c, !PT ;  /* 0x0000000207027212 */ /* 0x000fe200078e3cff */
[----:B-1----:R-:W-:Y:S06]  /*ba90*/  @!P0 BRA `(.L_x_310) ;  /* 0x0000000000dc8947 */ /* 0x002fec0003800000 */
.L_x_322:
[----:B------:R-:W-:Y:S01]  /*baa0*/  IMAD R3, R0, 0x8, R3 ;  /* 0x0000000800037824 */ /* 0x000fe200078e0203 */
[----:B------:R-:W-:-:S07]  /*bab0*/  SHF.L.U32 R0, R2, 0x1f, RZ ;  /* 0x0000001f02007819 */ /* 0x000fce00000006ff */
.L_x_311:
[----:B--2---:R2:W3:Y:S02]  /*bac0*/  SYNCS.PHASECHK.TRANS64.TRYWAIT P0, [R3+URZ], R0 ;  /* 0x00000000030075a7 */ /* 0x0044e4000800017f */
[----:B---3--:R-:W-:Y:S05]  /*bad0*/  @!P0 NANOSLEEP.SYNCS 0x989680 ;  /* 0x009896800000895d */ /* 0x008fea0003900000 */
[----:B------:R-:W3:Y:S02]  /*bae0*/  @!P0 SYNCS.PHASECHK.TRANS64 P0, [R3+URZ], R0 ;  /* 0x00000000030085a7 */ /* 0x000ee4000800007f */
[----:B---3--:R-:W-:Y:S05]  /*baf0*/  @!P0 BRA `(.L_x_311) ;  /* 0xfffffffc00f08947 */ /* 0x008fea000383ffff */
.L_x_305:
[----:B------:R-:W-:Y:S05]  /*bb00*/  BSYNC B0 ;  /* 0x0000000000007941 */ /* 0x000fea0003800000 */
.L_x_304:
[----:B------:R-:W-:Y:S05]  /*bb10*/  EXIT ;  /* 0x000000000000794d */ /* 0x000fea0003800000 */
.L_x_17:
[----:B---3--:R3:W4:Y:S02]  /*bb20*/  SYNCS.PHASECHK.TRANS64.TRYWAIT P1, [R3+URZ], R0 ;  /* 0x00000000030075a7 */ /* 0x008724000802017f */
[----:B----4-:R-:W-:Y:S05]  /*bb30*/  @!P1 NANOSLEEP.SYNCS 0x989680 ;  /* 0x009896800000995d */ /* 0x010fea0003900000 */
[----:B------:R-:W4:Y:S02]  /*bb40*/  @!P1 SYNCS.PHASECHK.TRANS64 P1, [R3+URZ], R0 ;  /* 0x00000000030095a7 */ /* 0x000f24000802007f */
[----:B----4-:R-:W-:Y:S05]  /*bb50*/  @!P1 BRA `(.L_x_17) ;  /* 0xfffffffc00f09947 */ /* 0x010fea000383ffff */
[----:B------:R-:W-:Y:S05]  /*bb60*/  BRA `(.L_x_16) ;  /* 0xffffff5400b07947 */ /* 0x000fea000383ffff */
.L_x_22:
[----:B-1----:R-:W-:-:S04]  /*bb70*/  IMAD.U32 R4, RZ, RZ, UR9 ;  /* 0x00000009ff047e24 */ /* 0x002fc8000f8e00ff */
[----:B------:R1:W2:Y:S03]  /*bb80*/  SYNCS.PHASECHK.TRANS64.TRYWAIT P1, [R4+URZ], R3 ;  /* 0x00000003040075a7 */ /* 0x0002a6000802017f */
[----:B--2---:R-:W-:Y:S05]  /*bb90*/  @!P1 NANOSLEEP.SYNCS 0x989680 ;  /* 0x009896800000995d */ /* 0x004fea0003900000 */
[----:B------:R-:W2:Y:S02]  /*bba0*/  @!P1 SYNCS.PHASECHK.TRANS64 P1, [R4+URZ], R3 ;  /* 0x00000003040095a7 */ /* 0x000ea4000802007f */
[----:B--2---:R-:W-:Y:S05]  /*bbb0*/  @!P1 BRA `(.L_x_22) ;  /* 0xfffffffc00ec9947 */ /* 0x004fea000383ffff */
[----:B------:R-:W-:Y:S05]  /*bbc0*/  BRA `(.L_x_21) ;  /* 0xffffff5c001c7947 */ /* 0x000fea000383ffff */
.L_x_291:
[----:B------:R-:W-:Y:S01]  /*bbd0*/  BSSY B1, `(.L_x_312) ;  /* 0x0000006000017945 */ /* 0x000fe20003800000 */
[----:B------:R-:W-:-:S07]  /*bbe0*/  IMAD.MOV.U32 R15, RZ, RZ, -0x1 ;  /* 0xffffffffff0f7424 */ /* 0x000fce00078e00ff */
[----:B------:R-:W-:Y:S05]  /*bbf0*/  WARPSYNC.COLLECTIVE R15, `(.L_x_313) ;  /* 0x000000000f0c7348 */ /* 0x000fea0003c00000 */
[----:B------:R-:W-:Y:S02]  /*bc00*/  ELECT P6, UR62, PT ;  /* 0x00000000003e782f */ /* 0x000fe400038c0000 */
[----:B------:R-:W-:Y:S01]  /*bc10*/  MOV R14, UR62 ;  /* 0x0000003e000e7c02 */ /* 0x000fe20008000f00 */
[----:B------:R-:W-:Y:S10]  /*bc20*/  ENDCOLLECTIVE ;  /* 0x000000000000791b */ /* 0x000ff40003800000 */
.L_x_313:
[----:B------:R-:W-:Y:S05]  /*bc30*/  BSYNC B1 ;  /* 0x0000000000017941 */ /* 0x000fea0003800000 */
.L_x_312:
[----:B------:R-:W-:Y:S05]  /*bc40*/  BRA `(.L_x_314) ;  /* 0xffffffec00f47947 */ /* 0x000fea000383ffff */
.L_x_294:
[----:B0-----:R0:W1:Y:S02]  /*bc50*/  SYNCS.PHASECHK.TRANS64.TRYWAIT P1, [R14+URZ+0x28], R7 ;  /* 0x000028070e0075a7 */ /* 0x001064000802017f */
[----:B-1----:R-:W-:Y:S05]  /*bc60*/  @!P1 NANOSLEEP.SYNCS 0x989680 ;  /* 0x009896800000995d */ /* 0x002fea0003900000 */
[----:B------:R-:W1:Y:S02]  /*bc70*/  @!P1 SYNCS.PHASECHK.TRANS64 P1, [R14+URZ+0x28], R7 ;  /* 0x000028070e0095a7 */ /* 0x000e64000802007f */
[----:B-1----:R-:W-:Y:S05]  /*bc80*/  @!P1 BRA `(.L_x_294) ;  /* 0xfffffffc00f09947 */ /* 0x002fea000383ffff */
[----:B------:R-:W-:Y:S05]  /*bc90*/  BRA `(.L_x_315) ;  /* 0xfffffff000287947 */ /* 0x000fea000383ffff */
.L_x_303:
[----:B------:R-:W-:Y:S01]  /*bca0*/  BSSY B0, `(.L_x_316) ;  /* 0x0000006000007945 */ /* 0x000fe20003800000 */
[----:B------:R-:W-:-:S07]  /*bcb0*/  IMAD.MOV.U32 R15, RZ, RZ, -0x1 ;  /* 0xffffffffff0f7424 */ /* 0x000fce00078e00ff */
[----:B------:R-:W-:Y:S05]  /*bcc0*/  WARPSYNC.COLLECTIVE R15, `(.L_x_317) ;  /* 0x000000000f0c7348 */ /* 0x000fea0003c00000 */
[----:B------:R-:W-:Y:S02]  /*bcd0*/  ELECT P6, UR62, PT ;  /* 0x00000000003e782f */ /* 0x000fe400038c0000 */
[----:B------:R-:W-:Y:S01]  /*bce0*/  MOV R14, UR62 ;  /* 0x0000003e000e7c02 */ /* 0x000fe20008000f00 */
[----:B------:R-:W-:Y:S10]  /*bcf0*/  ENDCOLLECTIVE ;  /* 0x000000000000791b */ /* 0x000ff40003800000 */
.L_x_317:
[----:B------:R-:W-:Y:S05]  /*bd00*/  BSYNC B0 ;  /* 0x0000000000007941 */ /* 0x000fea0003800000 */
.L_x_316:
[----:B------:R-:W-:Y:S05]  /*bd10*/  BRA `(.L_x_318) ;  /* 0xfffffff800a87947 */ /* 0x000fea000383ffff */
.L_x_307:
[----:B0-----:R0:W1:Y:S02]  /*bd20*/  SYNCS.PHASECHK.TRANS64.TRYWAIT P0, [R7+URZ], R2 ;  /* 0x00000002070075a7 */ /* 0x001064000800017f */
[----:B-1----:R-:W-:Y:S05]  /*bd30*/  @!P0 NANOSLEEP.SYNCS 0x989680 ;  /* 0x009896800000895d */ /* 0x002fea0003900000 */
[----:B------:R-:W1:Y:S02]  /*bd40*/  @!P0 SYNCS.PHASECHK.TRANS64 P0, [R7+URZ], R2 ;  /* 0x00000002070085a7 */ /* 0x000e64000800007f */
[----:B-1----:R-:W-:Y:S05]  /*bd50*/  @!P0 BRA `(.L_x_307) ;  /* 0xfffffffc00f08947 */ /* 0x002fea000383ffff */
[----:B------:R-:W-:Y:S05]  /*bd60*/  BRA `(.L_x_319) ;  /* 0xfffffff800e87947 */ /* 0x000fea000383ffff */
.L_x_308:
[----:B0-----:R0:W1:Y:S02]  /*bd70*/  SYNCS.PHASECHK.TRANS64.TRYWAIT P0, [R9+URZ], R4 ;  /* 0x00000004090075a7 */ /* 0x001064000800017f */
[----:B-1----:R-:W-:Y:S05]  /*bd80*/  @!P0 NANOSLEEP.SYNCS 0x989680 ;  /* 0x009896800000895d */ /* 0x002fea0003900000 */
[----:B------:R-:W1:Y:S02]  /*bd90*/  @!P0 SYNCS.PHASECHK.TRANS64 P0, [R9+URZ], R4 ;  /* 0x00000004090085a7 */ /* 0x000e64000800007f */
[----:B-1----:R-:W-:Y:S05]  /*bda0*/  @!P0 BRA `(.L_x_308) ;  /* 0xfffffffc00f08947 */ /* 0x002fea000383ffff */
[----:B------:R-:W-:Y:S05]  /*bdb0*/  BRA `(.L_x_320) ;  /* 0xfffffff800f87947 */ /* 0x000fea000383ffff */
.L_x_309:
[----:B0-----:R0:W1:Y:S02]  /*bdc0*/  SYNCS.PHASECHK.TRANS64.TRYWAIT P0, [R6+URZ], R5 ;  /* 0x00000005060075a7 */ /* 0x001064000800017f */
[----:B-1----:R-:W-:Y:S05]  /*bdd0*/  @!P0 NANOSLEEP.SYNCS 0x989680 ;  /* 0x009896800000895d */ /* 0x002fea0003900000 */
[----:B------:R-:W1:Y:S02]  /*bde0*/  @!P0 SYNCS.PHASECHK.TRANS64 P0, [R6+URZ], R5 ;  /* 0x00000005060085a7 */ /* 0x000e64000800007f */
[----:B-1----:R-:W-:Y:S05]  /*bdf0*/  @!P0 BRA `(.L_x_309) ;  /* 0xfffffffc00f08947 */ /* 0x002fea000383ffff */
[----:B------:R-:W-:Y:S05]  /*be00*/  BRA `(.L_x_321) ;  /* 0xfffffffc00087947 */ /* 0x000fea000383ffff */
.L_x_310:
[----:B-1----:R1:W2:Y:S02]  /*be10*/  SYNCS.PHASECHK.TRANS64.TRYWAIT P0, [R9+URZ], R4 ;  /* 0x00000004090075a7 */ /* 0x0022a4000800017f */
[----:B--2---:R-:W-:Y:S05]  /*be20*/  @!P0 NANOSLEEP.SYNCS 0x989680 ;  /* 0x009896800000895d */ /* 0x004fea0003900000 */
[----:B------:R-:W2:Y:S02]  /*be30*/  @!P0 SYNCS.PHASECHK.TRANS64 P0, [R9+URZ], R4 ;  /* 0x00000004090085a7 */ /* 0x000ea4000800007f */
[----:B--2---:R-:W-:Y:S05]  /*be40*/  @!P0 BRA `(.L_x_310) ;  /* 0xfffffffc00f08947 */ /* 0x004fea000383ffff */
[----:B------:R-:W-:Y:S05]  /*be50*/  BRA `(.L_x_322) ;  /* 0xfffffffc00107947 */ /* 0x000fea000383ffff */
.L_x_323:
[----:B------:R-:W-:-:S00]  /*be60*/  BRA `(.L_x_323) ;  /* 0xfffffffc00fc7947 */ /* 0x000fc0000383ffff */
[----:B------:R-:W-:-:S00]  /*be70*/  NOP ;  /* 0x0000000000007918 */ /* 0x000fc00000000000 */
        /* <DEDUP_REMOVED lines=8> */
.L_x_324:


//--------------------- .nv.global.init           --------------------------
	.section	.nv.global.init,"aw",@progbits
.nv.global.init:
	.type		$str$22,@object
	.size		$str$22,($str$23 - $str$22)
$str$22:
        /*0000*/ 	.byte	0x6b, 0x5f, 0x74, 0x69, 0x6c, 0x65, 0x5f, 0x63, 0x6f, 0x75, 0x6e, 0x74, 0x20, 0x3e, 0x3d, 0x20
        /*0010*/ 	.byte	0x31, 0x00
	.type		$str$23,@object
	.size		$str$23,(__unnamed_1 - $str$23)
$str$23:
        /*0012*/ 	.byte	0x2f, 0x74, 0x6d, 0x70, 0x2f, 0x63, 0x75, 0x74, 0x6c, 0x61, 0x73, 0x73, 0x5f, 0x73, 0x77, 0x65
        /*0022*/ 	.byte	0x65, 0x70, 0x5f, 0x73, 0x72, 0x63, 0x2f, 0x69, 0x6e, 0x63, 0x6c, 0x75, 0x64, 0x65, 0x2f, 0x63
        /*0032*/ 	.byte	0x75, 0x74, 0x6c, 0x61, 0x73, 0x73, 0x2f, 0x67, 0x65, 0x6d, 0x6d, 0x2f, 0x63, 0x6f, 0x6c, 0x6c
        /*0042*/ 	.byte	0x65, 0x63, 0x74, 0x69, 0x76, 0x65, 0x2f, 0x73, 0x6d, 0x39, 0x30, 0x5f, 0x6d, 0x6d, 0x61, 0x5f
        /*0052*/ 	.byte	0x74, 0x6d, 0x61, 0x5f, 0x67, 0x6d, 0x6d, 0x61, 0x5f, 0x73, 0x73, 0x5f, 0x77, 0x61, 0x72, 0x70
        /*0062*/ 	.byte	0x73, 0x70, 0x65, 0x63, 0x69, 0x61, 0x6c, 0x69, 0x7a, 0x65, 0x64, 0x2e, 0x68, 0x70, 0x70, 0x00
	.type		__unnamed_1,@object
	.size		__unnamed_1,(.L_0 - __unnamed_1)
__unnamed_1:
        /*0072*/ 	.byte	0x76, 0x6f, 0x69, 0x64, 0x20, 0x63, 0x75, 0x74, 0x6c, 0x61, 0x73, 0x73, 0x3a, 0x3a, 0x67, 0x65
        /* <DEDUP_REMOVED lines=179> */
        /*0bb2*/ 	.byte	0x65, 0x3a, 0x3a, 0x69, 0x64, 0x65, 0x6e, 0x74, 0x69, 0x74, 0x79, 0x5d, 0x00
.L_0:


//--------------------- .nv.shared._ZN7cutlass13device_kernelINS_4gemm6kernel13GemmUniversalIN4cute5tupleIJiiiiEEENS1_10collective13CollectiveMmaINS1_34MainloopSm90TmaGmmaWarpSpecializedILi5ENS5_IJNS4_1CILi1EEESB_SB_EEENS1_35KernelTmaWarpSpecializedCooperativeEEENS5_IJNSA_ILi128EEENSA_ILi256EEESF_EEENS_6half_tENS5_IJlSB_lEEESI_SJ_NS4_8TiledMMAINS4_8MMA_AtomIJNS4_4SM904GMMA26MMA_64x256x16_F32F16F16_SSILNSN_5MajorE0ELSP_0ELNSN_7ScaleInE1ELSQ_1EEEEEENS4_6LayoutINS5_IJNSA_ILi2EEESB_SB_EEENS5_IJSB_NSA_ILi0EEESW_EEEEENS5_IJNS4_10UnderscoreESZ_SZ_EEEEENS4_13SM90_TMA_LOADENS4_14ComposedLayoutINS4_7SwizzleILi3ELi4ELi3EEENS4_18smem_ptr_flag_bitsILi16EEENST_INS5_IJNSA_ILi8EEENSA_ILi64EEEEEENS5_IJS19_SB_EEEEEEEvNS4_8identityES12_S1D_vS1E_EENS_8epilogue10collective6detail29Sm90TmaWarpSpecializedAdapterINS1H_15DefaultEpilogueISI_SJ_SJ_NS1G_6thread17LinearCombinationISI_Li1EffLNS1L_9ScaleType4KindE0ELNS_15FloatRoundStyleE2ESI_EENS1_15EpilogueDefaultEEEEEvvEEEEvNT_6ParamsE --------------------------
	.section	.nv.shared._ZN7cutlass13device_kernelINS_4gemm6kernel13GemmUniversalIN4cute5tupleIJiiiiEEENS1_10collective13CollectiveMmaINS1_34MainloopSm90TmaGmmaWarpSpecializedILi5ENS5_IJNS4_1CILi1EEESB_SB_EEENS1_35KernelTmaWarpSpecializedCooperativeEEENS5_IJNSA_ILi128EEENSA_ILi256EEESF_EEENS_6half_tENS5_IJlSB_lEEESI_SJ_NS4_8TiledMMAINS4_8MMA_AtomIJNS4_4SM904GMMA26MMA_64x256x16_F32F16F16_SSILNSN_5MajorE0ELSP_0ELNSN_7ScaleInE1ELSQ_1EEEEEENS4_6LayoutINS5_IJNSA_ILi2EEESB_SB_EEENS5_IJSB_NSA_ILi0EEESW_EEEEENS5_IJNS4_10UnderscoreESZ_SZ_EEEEENS4_13SM90_TMA_LOADENS4_14ComposedLayoutINS4_7SwizzleILi3ELi4ELi3EEENS4_18smem_ptr_flag_bitsILi16EEENST_INS5_IJNSA_ILi8EEENSA_ILi64EEEEEENS5_IJS19_SB_EEEEEEEvNS4_8identityES12_S1D_vS1E_EENS_8epilogue10collective6detail29Sm90TmaWarpSpecializedAdapterINS1H_15DefaultEpilogueISI_SJ_SJ_NS1G_6thread17LinearCombinationISI_Li1EffLNS1L_9ScaleType4KindE0ELNS_15FloatRoundStyleE2ESI_EENS1_15EpilogueDefaultEEEEEvvEEEEvNT_6ParamsE,"aw",@nobits
	.sectionflags	@""
	.align	16
	.zero		1024


//--------------------- .nv.shared.reserved.0     --------------------------
	.section	.nv.shared.reserved.0,"aw",@nobits
	.weak		__nv_reservedSMEM_offset_0_alias
	.size		__nv_reservedSMEM_offset_0_alias, 0, 0
	.other		__nv_reservedSMEM_offset_0_alias,@"STO_CUDA_RESERVED_SHARED STV_DEFAULT"
__nv_reservedSMEM_offset_0_alias:
	.zero		0


//--------------------- .nv.global                --------------------------
	.section	.nv.global,"aw",@nobits
.nv.global:
	.type		_ZN40_INTERNAL_43497f9e_4_k_cu_8409fee4_227374cute1_E,@object
	.size		_ZN40_INTERNAL_43497f9e_4_k_cu_8409fee4_227374cute1_E,(_ZN40_INTERNAL_43497f9e_4_k_cu_8409fee4_227374cuda3std3__45__cpo6cbeginE - _ZN40_INTERNAL_43497f9e_4_k_cu_8409fee4_227374cute1_E)
_ZN40_INTERNAL_43497f9e_4_k_cu_8409fee4_227374cute1_E:
	.zero		1
	.type		_ZN40_INTERNAL_43497f9e_4_k_cu_8409fee4_227374cuda3std3__45__cpo6cbeginE,@object
	.size		_ZN40_INTERNAL_43497f9e_4_k_cu_8409fee4_227374cuda3std3__45__cpo6cbeginE,(_ZN40_INTERNAL_43497f9e_4_k_cu_8409fee4_227374cuda3std3__48in_placeE - _ZN40_INTERNAL_43497f9e_4_k_cu_8409fee4_227374cuda3std3__45__cpo6cbeginE)
_ZN40_INTERNAL_43497f9e_4_k_cu_8409fee4_227374cuda3std3__45__cpo6cbeginE:
	.zero		1
	.type		_ZN40_INTERNAL_43497f9e_4_k_cu_8409fee4_227374cuda3std3__48in_placeE,@object
	.size		_ZN40_INTERNAL_43497f9e_4_k_cu_8409fee4_227374cuda3std3__48in_placeE,(_ZN40_INTERNAL_43497f9e_4_k_cu_8409fee4_227374cuda3std6ranges3__45__cpo9iter_moveE - _ZN40_INTERNAL_43497f9e_4_k_cu_8409fee4_227374cuda3std3__48in_placeE)
_ZN40_INTERNAL_43497f9e_4_k_cu_8409fee4_227374cuda3std3__48in_placeE:
	.zero		1
	.type		_ZN40_INTERNAL_43497f9e_4_k_cu_8409fee4_227374cuda3std6ranges3__45__cpo9iter_moveE,@object
	.size		_ZN40_INTERNAL_43497f9e_4_k_cu_8409fee4_227374cuda3std6ranges3__45__cpo9iter_moveE,(_ZN40_INTERNAL_43497f9e_4_k_cu_8409fee4_227374cuda3std3__45__cpo5beginE - _ZN40_INTERNAL_43497f9e_4_k_cu_8409fee4_227374cuda3std6ranges3__45__cpo9iter_moveE)
_ZN40_INTERNAL_43497f9e_4_k_cu_8409fee4_227374cuda3std6ranges3__45__cpo9iter_moveE:
	.zero		1
	.type		_ZN40_INTERNAL_43497f9e_4_k_cu_8409fee4_227374cuda3std3__45__cpo5beginE,@object
	.size		_ZN40_INTERNAL_43497f9e_4_k_cu_8409fee4_227374cuda3std3__45__cpo5beginE,(_ZN40_INTERNAL_43497f9e_4_k_cu_8409fee4_227374cuda3std3__442_GLOBAL__N__43497f9e_4_k_cu_8409fee4_227376ignoreE - _ZN40_INTERNAL_43497f9e_4_k_cu_8409fee4_227374cuda3std3__45__cpo5beginE)
_ZN40_INTERNAL_43497f9e_4_k_cu_8409fee4_227374cuda3std3__45__cpo5beginE:
	.zero		1
	.type		_ZN40_INTERNAL_43497f9e_4_k_cu_8409fee4_227374cuda3std3__442_GLOBAL__N__43497f9e_4_k_cu_8409fee4_227376ignoreE,@object
	.size		_ZN40_INTERNAL_43497f9e_4_k_cu_8409fee4_227374cuda3std3__442_GLOBAL__N__43497f9e_4_k_cu_8409fee4_227376ignoreE,(_ZN40_INTERNAL_43497f9e_4_k_cu_8409fee4_227374cute7productE - _ZN40_INTERNAL_43497f9e_4_k_cu_8409fee4_227374cuda3std3__442_GLOBAL__N__43497f9e_4_k_cu_8409fee4_227376ignoreE)
_ZN40_INTERNAL_43497f9e_4_k_cu_8409fee4_227374cuda3std3__442_GLOBAL__N__43497f9e_4_k_cu_8409fee4_227376ignoreE:
	.zero		1
	.type		_ZN40_INTERNAL_43497f9e_4_k_cu_8409fee4_227374cute7productE,@object
	.size		_ZN40_INTERNAL_43497f9e_4_k_cu_8409fee4_227374cute7productE,(_ZN40_INTERNAL_43497f9e_4_k_cu_8409fee4_227374cuda3std3__45__cpo3endE - _ZN40_INTERNAL_43497f9e_4_k_cu_8409fee4_227374cute7productE)
_ZN40_INTERNAL_43497f9e_4_k_cu_8409fee4_227374cute7productE:
	.zero		1
	.type		_ZN40_INTERNAL_43497f9e_4_k_cu_8409fee4_227374cuda3std3__45__cpo3endE,@object
	.size		_ZN40_INTERNAL_43497f9e_4_k_cu_8409fee4_227374cuda3std3__45__cpo3endE,(_ZN40_INTERNAL_43497f9e_4_k_cu_8409fee4_227374cuda3std3__419piecewise_constructE - _ZN40_INTERNAL_43497f9e_4_k_cu_8409fee4_227374cuda3std3__45__cpo3endE)
_ZN40_INTERNAL_43497f9e_4_k_cu_8409fee4_227374cuda3std3__45__cpo3endE:
	.zero		1
	.type		_ZN40_INTERNAL_43497f9e_4_k_cu_8409fee4_227374cuda3std3__419piecewise_constructE,@object
	.size		_ZN40_INTERNAL_43497f9e_4_k_cu_8409fee4_227374cuda3std3__419piecewise_constructE,(_ZN40_INTERNAL_43497f9e_4_k_cu_8409fee4_227374cuda3std3__45__cpo4cendE - _ZN40_INTERNAL_43497f9e_4_k_cu_8409fee4_227374cuda3std3__419piecewise_constructE)
_ZN40_INTERNAL_43497f9e_4_k_cu_8409fee4_227374cuda3std3__419piecewise_constructE:
	.zero		1
	.type		_ZN40_INTERNAL_43497f9e_4_k_cu_8409fee4_227374cuda3std3__45__cpo4cendE,@object
	.size		_ZN40_INTERNAL_43497f9e_4_k_cu_8409fee4_227374cuda3std3__45__cpo4cendE,(_ZN40_INTERNAL_43497f9e_4_k_cu_8409fee4_227374cuda3std6ranges3__45__cpo4swapE - _ZN40_INTERNAL_43497f9e_4_k_cu_8409fee4_227374cuda3std3__45__cpo4cendE)
_ZN40_INTERNAL_43497f9e_4_k_cu_8409fee4_227374cuda3std3__45__cpo4cendE:
	.zero		1
	.type		_ZN40_INTERNAL_43497f9e_4_k_cu_8409fee4_227374cuda3std6ranges3__45__cpo4swapE,@object
	.size		_ZN40_INTERNAL_43497f9e_4_k_cu_8409fee4_227374cuda3std6ranges3__45__cpo4swapE,(.L_8 - _ZN40_INTERNAL_43497f9e_4_k_cu_8409fee4_227374cuda3std6ranges3__45__cpo4swapE)
_ZN40_INTERNAL_43497f9e_4_k_cu_8409fee4_227374cuda3std6ranges3__45__cpo4swapE:
	.zero		1
.L_8:


//--------------------- .nv.constant0._ZN7cutlass13device_kernelINS_4gemm6kernel13GemmUniversalIN4cute5tupleIJiiiiEEENS1_10collective13CollectiveMmaINS1_34MainloopSm90TmaGmmaWarpSpecializedILi5ENS5_IJNS4_1CILi1EEESB_SB_EEENS1_35KernelTmaWarpSpecializedCooperativeEEENS5_IJNSA_ILi128EEENSA_ILi256EEESF_EEENS_6half_tENS5_IJlSB_lEEESI_SJ_NS4_8TiledMMAINS4_8MMA_AtomIJNS4_4SM904GMMA26MMA_64x256x16_F32F16F16_SSILNSN_5MajorE0ELSP_0ELNSN_7ScaleInE1ELSQ_1EEEEEENS4_6LayoutINS5_IJNSA_ILi2EEESB_SB_EEENS5_IJSB_NSA_ILi0EEESW_EEEEENS5_IJNS4_10UnderscoreESZ_SZ_EEEEENS4_13SM90_TMA_LOADENS4_14ComposedLayoutINS4_7SwizzleILi3ELi4ELi3EEENS4_18smem_ptr_flag_bitsILi16EEENST_INS5_IJNSA_ILi8EEENSA_ILi64EEEEEENS5_IJS19_SB_EEEEEEEvNS4_8identityES12_S1D_vS1E_EENS_8epilogue10collective6detail29Sm90TmaWarpSpecializedAdapterINS1H_15DefaultEpilogueISI_SJ_SJ_NS1G_6thread17LinearCombinationISI_Li1EffLNS1L_9ScaleType4KindE0ELNS_15FloatRoundStyleE2ESI_EENS1_15EpilogueDefaultEEEEEvvEEEEvNT_6ParamsE --------------------------
	.section	.nv.constant0._ZN7cutlass13device_kernelINS_4gemm6kernel13GemmUniversalIN4cute5tupleIJiiiiEEENS1_10collective13CollectiveMmaINS1_34MainloopSm90TmaGmmaWarpSpecializedILi5ENS5_IJNS4_1CILi1EEESB_SB_EEENS1_35KernelTmaWarpSpecializedCooperativeEEENS5_IJNSA_ILi128EEENSA_ILi256EEESF_EEENS_6half_tENS5_IJlSB_lEEESI_SJ_NS4_8TiledMMAINS4_8MMA_AtomIJNS4_4SM904GMMA26MMA_64x256x16_F32F16F16_SSILNSN_5MajorE0ELSP_0ELNSN_7ScaleInE1ELSQ_1EEEEEENS4_6LayoutINS5_IJNSA_ILi2EEESB_SB_EEENS5_IJSB_NSA_ILi0EEESW_EEEEENS5_IJNS4_10UnderscoreESZ_SZ_EEEEENS4_13SM90_TMA_LOADENS4_14ComposedLayoutINS4_7SwizzleILi3ELi4ELi3EEENS4_18smem_ptr_flag_bitsILi16EEENST_INS5_IJNSA_ILi8EEENSA_ILi64EEEEEENS5_IJS19_SB_EEEEEEEvNS4_8identityES12_S1D_vS1E_EENS_8epilogue10collective6detail29Sm90TmaWarpSpecializedAdapterINS1H_15DefaultEpilogueISI_SJ_SJ_NS1G_6thread17LinearCombinationISI_Li1EffLNS1L_9ScaleType4KindE0ELNS_15FloatRoundStyleE2ESI_EENS1_15EpilogueDefaultEEEEEvvEEEEvNT_6ParamsE,"a",@progbits
	.sectionflags	@""
	.align	4
.nv.constant0._ZN7cutlass13device_kernelINS_4gemm6kernel13GemmUniversalIN4cute5tupleIJiiiiEEENS1_10collective13CollectiveMmaINS1_34MainloopSm90TmaGmmaWarpSpecializedILi5ENS5_IJNS4_1CILi1EEESB_SB_EEENS1_35KernelTmaWarpSpecializedCooperativeEEENS5_IJNSA_ILi128EEENSA_ILi256EEESF_EEENS_6half_tENS5_IJlSB_lEEESI_SJ_NS4_8TiledMMAINS4_8MMA_AtomIJNS4_4SM904GMMA26MMA_64x256x16_F32F16F16_SSILNSN_5MajorE0ELSP_0ELNSN_7ScaleInE1ELSQ_1EEEEEENS4_6LayoutINS5_IJNSA_ILi2EEESB_SB_EEENS5_IJSB_NSA_ILi0EEESW_EEEEENS5_IJNS4_10UnderscoreESZ_SZ_EEEEENS4_13SM90_TMA_LOADENS4_14ComposedLayoutINS4_7SwizzleILi3ELi4ELi3EEENS4_18smem_ptr_flag_bitsILi16EEENST_INS5_IJNSA_ILi8EEENSA_ILi64EEEEEENS5_IJS19_SB_EEEEEEEvNS4_8identityES12_S1D_vS1E_EENS_8epilogue10collective6detail29Sm90TmaWarpSpecializedAdapterINS1H_15DefaultEpilogueISI_SJ_SJ_NS1G_6thread17LinearCombinationISI_Li1EffLNS1L_9ScaleType4KindE0ELNS_15FloatRoundStyleE2ESI_EENS1_15EpilogueDefaultEEEEEvvEEEEvNT_6ParamsE:
	.zero		1664


//--------------------- SYMBOLS --------------------------

	.type		.nv.reservedSmem.offset0,@object
	.size		.nv.reservedSmem.offset0,0x4
	.type		__assertfail,@function
